//
// Generated by NVIDIA NVVM Compiler
//
// Compiler Build ID: CL-36424714
// Cuda compilation tools, release 13.0, V13.0.88
// Based on NVVM 20.0.0
//

.version 9.0
.target sm_100
.address_size 64


.entry _ZN36_GLOBAL__N__f782e049_4_k_cu_93be143631ep_compute_write_offsets_kernelEPiPKiS2_ii(
	.param .u64 .ptr .align 1 _ZN36_GLOBAL__N__f782e049_4_k_cu_93be143631ep_compute_write_offsets_kernelEPiPKiS2_ii_param_0,
	.param .u64 .ptr .align 1 _ZN36_GLOBAL__N__f782e049_4_k_cu_93be143631ep_compute_write_offsets_kernelEPiPKiS2_ii_param_1,
	.param .u64 .ptr .align 1 _ZN36_GLOBAL__N__f782e049_4_k_cu_93be143631ep_compute_write_offsets_kernelEPiPKiS2_ii_param_2,
	.param .u32 _ZN36_GLOBAL__N__f782e049_4_k_cu_93be143631ep_compute_write_offsets_kernelEPiPKiS2_ii_param_3,
	.param .u32 _ZN36_GLOBAL__N__f782e049_4_k_cu_93be143631ep_compute_write_offsets_kernelEPiPKiS2_ii_param_4
)
{
	.local .align 16 .b8 	__local_depot0[512];
	.reg .b64 	%SP;
	.reg .b64 	%SPL;
	.reg .pred 	%p<38>;
	.reg .b32 	%r<276>;
	.reg .b64 	%rd<154>;

	mov.u64 	%SPL, __local_depot0;
	ld.param.u64 	%rd47, [_ZN36_GLOBAL__N__f782e049_4_k_cu_93be143631ep_compute_write_offsets_kernelEPiPKiS2_ii_param_0];
	ld.param.u64 	%rd48, [_ZN36_GLOBAL__N__f782e049_4_k_cu_93be143631ep_compute_write_offsets_kernelEPiPKiS2_ii_param_1];
	ld.param.u64 	%rd49, [_ZN36_GLOBAL__N__f782e049_4_k_cu_93be143631ep_compute_write_offsets_kernelEPiPKiS2_ii_param_2];
	ld.param.u32 	%r68, [_ZN36_GLOBAL__N__f782e049_4_k_cu_93be143631ep_compute_write_offsets_kernelEPiPKiS2_ii_param_3];
	ld.param.u32 	%r69, [_ZN36_GLOBAL__N__f782e049_4_k_cu_93be143631ep_compute_write_offsets_kernelEPiPKiS2_ii_param_4];
	cvta.to.global.u64 	%rd1, %rd48;
	cvta.to.global.u64 	%rd2, %rd47;
	cvta.to.global.u64 	%rd3, %rd49;
	add.u64 	%rd4, %SPL, 0;
	add.u64 	%rd5, %SPL, 256;
	mov.u32 	%r70, %tid.x;
	mov.u32 	%r71, %ctaid.x;
	or.b32  	%r72, %r70, %r71;
	setp.ne.s32 	%p1, %r72, 0;
	@%p1 bra 	$L__BB0_51;
	setp.lt.s32 	%p2, %r69, 1;
	@%p2 bra 	$L__BB0_14;
	add.s32 	%r74, %r69, -1;
	min.u32 	%r75, %r74, 63;
	add.s32 	%r1, %r75, 1;
	and.b32  	%r2, %r1, 15;
	setp.lt.u32 	%p3, %r69, 16;
	mov.b32 	%r252, 0;
	@%p3 bra 	$L__BB0_5;
	and.b32  	%r252, %r1, 112;
	neg.s32 	%r256, %r252;
	add.s64 	%rd140, %rd4, 32;
$L__BB0_4:
	.pragma "nounroll";
	mov.b32 	%r76, 0;
	st.local.v4.u32 	[%rd140+-32], {%r76, %r76, %r76, %r76};
	st.local.v4.u32 	[%rd140+-16], {%r76, %r76, %r76, %r76};
	st.local.v4.u32 	[%rd140], {%r76, %r76, %r76, %r76};
	st.local.v4.u32 	[%rd140+16], {%r76, %r76, %r76, %r76};
	add.s32 	%r256, %r256, 16;
	add.s64 	%rd140, %rd140, 64;
	setp.eq.s32 	%p4, %r256, 0;
	@%p4 bra 	$L__BB0_5;
	bra.uni 	$L__BB0_4;
$L__BB0_5:
	setp.eq.s32 	%p5, %r2, 0;
	@%p5 bra 	$L__BB0_14;
	and.b32  	%r6, %r1, 7;
	setp.lt.u32 	%p6, %r2, 8;
	@%p6 bra 	$L__BB0_8;
	mul.wide.u32 	%rd52, %r252, 4;
	add.s64 	%rd53, %rd4, %rd52;
	mov.b32 	%r77, 0;
	st.local.u32 	[%rd53], %r77;
	st.local.u32 	[%rd53+4], %r77;
	st.local.u32 	[%rd53+8], %r77;
	st.local.u32 	[%rd53+12], %r77;
	st.local.u32 	[%rd53+16], %r77;
	st.local.u32 	[%rd53+20], %r77;
	st.local.u32 	[%rd53+24], %r77;
	st.local.u32 	[%rd53+28], %r77;
	add.s32 	%r252, %r252, 8;
$L__BB0_8:
	setp.eq.s32 	%p7, %r6, 0;
	@%p7 bra 	$L__BB0_14;
	and.b32  	%r9, %r1, 3;
	setp.lt.u32 	%p8, %r6, 4;
	@%p8 bra 	$L__BB0_11;
	mul.wide.u32 	%rd54, %r252, 4;
	add.s64 	%rd55, %rd4, %rd54;
	mov.b32 	%r78, 0;
	st.local.u32 	[%rd55], %r78;
	st.local.u32 	[%rd55+4], %r78;
	st.local.u32 	[%rd55+8], %r78;
	st.local.u32 	[%rd55+12], %r78;
	add.s32 	%r252, %r252, 4;
$L__BB0_11:
	setp.eq.s32 	%p9, %r9, 0;
	@%p9 bra 	$L__BB0_14;
	mul.wide.u32 	%rd56, %r252, 4;
	add.s64 	%rd139, %rd4, %rd56;
	neg.s32 	%r255, %r9;
$L__BB0_13:
	.pragma "nounroll";
	mov.b32 	%r79, 0;
	st.local.u32 	[%rd139], %r79;
	add.s64 	%rd139, %rd139, 4;
	add.s32 	%r255, %r255, 1;
	setp.ne.s32 	%p10, %r255, 0;
	@%p10 bra 	$L__BB0_13;
$L__BB0_14:
	setp.lt.s32 	%p11, %r68, 1;
	@%p11 bra 	$L__BB0_26;
	and.b32  	%r15, %r68, 7;
	setp.lt.u32 	%p12, %r68, 8;
	mov.b32 	%r257, 0;
	@%p12 bra 	$L__BB0_18;
	and.b32  	%r257, %r68, 2147483640;
	ld.global.nc.u32 	%r261, [%rd1];
	neg.s32 	%r260, %r257;
	add.s64 	%rd142, %rd3, 16;
	add.s64 	%rd141, %rd1, 16;
$L__BB0_17:
	.pragma "nounroll";
	ld.global.nc.u32 	%r81, [%rd142+-16];
	ld.global.nc.u32 	%r82, [%rd141+-12];
	sub.s32 	%r83, %r82, %r261;
	mul.wide.s32 	%rd57, %r81, 4;
	add.s64 	%rd58, %rd4, %rd57;
	ld.local.u32 	%r84, [%rd58];
	add.s32 	%r85, %r83, %r84;
	st.local.u32 	[%rd58], %r85;
	ld.global.nc.u32 	%r86, [%rd142+-12];
	ld.global.nc.u32 	%r87, [%rd141+-8];
	sub.s32 	%r88, %r87, %r82;
	mul.wide.s32 	%rd59, %r86, 4;
	add.s64 	%rd60, %rd4, %rd59;
	ld.local.u32 	%r89, [%rd60];
	add.s32 	%r90, %r88, %r89;
	st.local.u32 	[%rd60], %r90;
	ld.global.nc.u32 	%r91, [%rd142+-8];
	ld.global.nc.u32 	%r92, [%rd141+-4];
	sub.s32 	%r93, %r92, %r87;
	mul.wide.s32 	%rd61, %r91, 4;
	add.s64 	%rd62, %rd4, %rd61;
	ld.local.u32 	%r94, [%rd62];
	add.s32 	%r95, %r93, %r94;
	st.local.u32 	[%rd62], %r95;
	ld.global.nc.u32 	%r96, [%rd142+-4];
	ld.global.nc.u32 	%r97, [%rd141];
	sub.s32 	%r98, %r97, %r92;
	mul.wide.s32 	%rd63, %r96, 4;
	add.s64 	%rd64, %rd4, %rd63;
	ld.local.u32 	%r99, [%rd64];
	add.s32 	%r100, %r98, %r99;
	st.local.u32 	[%rd64], %r100;
	ld.global.nc.u32 	%r101, [%rd142];
	ld.global.nc.u32 	%r102, [%rd141+4];
	sub.s32 	%r103, %r102, %r97;
	mul.wide.s32 	%rd65, %r101, 4;
	add.s64 	%rd66, %rd4, %rd65;
	ld.local.u32 	%r104, [%rd66];
	add.s32 	%r105, %r103, %r104;
	st.local.u32 	[%rd66], %r105;
	ld.global.nc.u32 	%r106, [%rd142+4];
	ld.global.nc.u32 	%r107, [%rd141+8];
	sub.s32 	%r108, %r107, %r102;
	mul.wide.s32 	%rd67, %r106, 4;
	add.s64 	%rd68, %rd4, %rd67;
	ld.local.u32 	%r109, [%rd68];
	add.s32 	%r110, %r108, %r109;
	st.local.u32 	[%rd68], %r110;
	ld.global.nc.u32 	%r111, [%rd142+8];
	ld.global.nc.u32 	%r112, [%rd141+12];
	sub.s32 	%r113, %r112, %r107;
	mul.wide.s32 	%rd69, %r111, 4;
	add.s64 	%rd70, %rd4, %rd69;
	ld.local.u32 	%r114, [%rd70];
	add.s32 	%r115, %r113, %r114;
	st.local.u32 	[%rd70], %r115;
	ld.global.nc.u32 	%r116, [%rd142+12];
	ld.global.nc.u32 	%r261, [%rd141+16];
	sub.s32 	%r117, %r261, %r112;
	mul.wide.s32 	%rd71, %r116, 4;
	add.s64 	%rd72, %rd4, %rd71;
	ld.local.u32 	%r118, [%rd72];
	add.s32 	%r119, %r117, %r118;
	st.local.u32 	[%rd72], %r119;
	add.s32 	%r260, %r260, 8;
	add.s64 	%rd142, %rd142, 32;
	add.s64 	%rd141, %rd141, 32;
	setp.eq.s32 	%p13, %r260, 0;
	@%p13 bra 	$L__BB0_18;
	bra.uni 	$L__BB0_17;
$L__BB0_18:
	setp.eq.s32 	%p14, %r15, 0;
	@%p14 bra 	$L__BB0_26;
	and.b32  	%r22, %r68, 3;
	setp.lt.u32 	%p15, %r15, 4;
	@%p15 bra 	$L__BB0_21;
	mul.wide.u32 	%rd73, %r257, 4;
	add.s64 	%rd74, %rd3, %rd73;
	ld.global.nc.u32 	%r120, [%rd74];
	add.s64 	%rd75, %rd1, %rd73;
	ld.global.nc.u32 	%r121, [%rd75+4];
	ld.global.nc.u32 	%r122, [%rd75];
	sub.s32 	%r123, %r121, %r122;
	mul.wide.s32 	%rd76, %r120, 4;
	add.s64 	%rd77, %rd4, %rd76;
	ld.local.u32 	%r124, [%rd77];
	add.s32 	%r125, %r123, %r124;
	st.local.u32 	[%rd77], %r125;
	ld.global.nc.u32 	%r126, [%rd74+4];
	ld.global.nc.u32 	%r127, [%rd75+8];
	sub.s32 	%r128, %r127, %r121;
	mul.wide.s32 	%rd78, %r126, 4;
	add.s64 	%rd79, %rd4, %rd78;
	ld.local.u32 	%r129, [%rd79];
	add.s32 	%r130, %r128, %r129;
	st.local.u32 	[%rd79], %r130;
	ld.global.nc.u32 	%r131, [%rd74+8];
	ld.global.nc.u32 	%r132, [%rd75+12];
	sub.s32 	%r133, %r132, %r127;
	mul.wide.s32 	%rd80, %r131, 4;
	add.s64 	%rd81, %rd4, %rd80;
	ld.local.u32 	%r134, [%rd81];
	add.s32 	%r135, %r133, %r134;
	st.local.u32 	[%rd81], %r135;
	ld.global.nc.u32 	%r136, [%rd74+12];
	add.s32 	%r257, %r257, 4;
	ld.global.nc.u32 	%r137, [%rd75+16];
	sub.s32 	%r138, %r137, %r132;
	mul.wide.s32 	%rd82, %r136, 4;
	add.s64 	%rd83, %rd4, %rd82;
	ld.local.u32 	%r139, [%rd83];
	add.s32 	%r140, %r138, %r139;
	st.local.u32 	[%rd83], %r140;
$L__BB0_21:
	setp.eq.s32 	%p16, %r22, 0;
	@%p16 bra 	$L__BB0_26;
	setp.eq.s32 	%p17, %r22, 1;
	@%p17 bra 	$L__BB0_24;
	mul.wide.u32 	%rd84, %r257, 4;
	add.s64 	%rd85, %rd3, %rd84;
	ld.global.nc.u32 	%r141, [%rd85];
	add.s64 	%rd86, %rd1, %rd84;
	ld.global.nc.u32 	%r142, [%rd86+4];
	ld.global.nc.u32 	%r143, [%rd86];
	sub.s32 	%r144, %r142, %r143;
	mul.wide.s32 	%rd87, %r141, 4;
	add.s64 	%rd88, %rd4, %rd87;
	ld.local.u32 	%r145, [%rd88];
	add.s32 	%r146, %r144, %r145;
	st.local.u32 	[%rd88], %r146;
	ld.global.nc.u32 	%r147, [%rd85+4];
	add.s32 	%r257, %r257, 2;
	ld.global.nc.u32 	%r148, [%rd86+8];
	sub.s32 	%r149, %r148, %r142;
	mul.wide.s32 	%rd89, %r147, 4;
	add.s64 	%rd90, %rd4, %rd89;
	ld.local.u32 	%r150, [%rd90];
	add.s32 	%r151, %r149, %r150;
	st.local.u32 	[%rd90], %r151;
$L__BB0_24:
	and.b32  	%r152, %r68, 1;
	setp.eq.b32 	%p18, %r152, 1;
	not.pred 	%p19, %p18;
	@%p19 bra 	$L__BB0_26;
	mul.wide.u32 	%rd91, %r257, 4;
	add.s64 	%rd92, %rd3, %rd91;
	ld.global.nc.u32 	%r153, [%rd92];
	add.s64 	%rd93, %rd1, %rd91;
	ld.global.nc.u32 	%r154, [%rd93+4];
	ld.global.nc.u32 	%r155, [%rd93];
	sub.s32 	%r156, %r154, %r155;
	mul.wide.s32 	%rd94, %r153, 4;
	add.s64 	%rd95, %rd4, %rd94;
	ld.local.u32 	%r157, [%rd95];
	add.s32 	%r158, %r156, %r157;
	st.local.u32 	[%rd95], %r158;
$L__BB0_26:
	setp.lt.s32 	%p20, %r69, 1;
	@%p20 bra 	$L__BB0_39;
	add.s32 	%r160, %r69, -1;
	min.u32 	%r161, %r160, 63;
	add.s32 	%r27, %r161, 1;
	and.b32  	%r28, %r27, 3;
	setp.lt.u32 	%p21, %r69, 4;
	mov.b32 	%r262, 0;
	mov.u32 	%r267, %r262;
	@%p21 bra 	$L__BB0_30;
	and.b32  	%r262, %r27, 124;
	neg.s32 	%r266, %r262;
	mov.b32 	%r267, 0;
	mov.u64 	%rd145, %rd5;
	mov.u64 	%rd146, %rd4;
$L__BB0_29:
	ld.local.v4.u32 	{%r163, %r164, %r165, %r166}, [%rd146];
	add.s32 	%r167, %r163, %r267;
	add.s32 	%r168, %r164, %r167;
	add.s32 	%r169, %r165, %r168;
	st.local.v4.u32 	[%rd145], {%r267, %r167, %r168, %r169};
	add.s32 	%r267, %r166, %r169;
	add.s32 	%r266, %r266, 4;
	add.s64 	%rd146, %rd146, 16;
	add.s64 	%rd145, %rd145, 16;
	setp.eq.s32 	%p22, %r266, 0;
	@%p22 bra 	$L__BB0_30;
	bra.uni 	$L__BB0_29;
$L__BB0_30:
	setp.eq.s32 	%p23, %r28, 0;
	@%p23 bra 	$L__BB0_33;
	mul.wide.u32 	%rd96, %r262, 4;
	add.s64 	%rd144, %rd4, %rd96;
	add.s64 	%rd143, %rd5, %rd96;
	neg.s32 	%r264, %r28;
$L__BB0_32:
	.pragma "nounroll";
	st.local.u32 	[%rd143], %r267;
	ld.local.u32 	%r170, [%rd144];
	add.s32 	%r267, %r170, %r267;
	add.s64 	%rd144, %rd144, 4;
	add.s64 	%rd143, %rd143, 4;
	add.s32 	%r264, %r264, 1;
	setp.ne.s32 	%p24, %r264, 0;
	@%p24 bra 	$L__BB0_32;
$L__BB0_33:
	setp.lt.u32 	%p25, %r69, 4;
	mov.b32 	%r268, 0;
	@%p25 bra 	$L__BB0_36;
	and.b32  	%r268, %r27, 124;
	neg.s32 	%r270, %r268;
	mov.u64 	%rd149, %rd5;
	mov.u64 	%rd150, %rd4;
$L__BB0_35:
	ld.local.v4.u32 	{%r172, %r173, %r174, %r175}, [%rd149];
	st.local.v4.u32 	[%rd150], {%r172, %r173, %r174, %r175};
	add.s32 	%r270, %r270, 4;
	add.s64 	%rd150, %rd150, 16;
	add.s64 	%rd149, %rd149, 16;
	setp.eq.s32 	%p26, %r270, 0;
	@%p26 bra 	$L__BB0_36;
	bra.uni 	$L__BB0_35;
$L__BB0_36:
	setp.eq.s32 	%p27, %r28, 0;
	@%p27 bra 	$L__BB0_39;
	mul.wide.u32 	%rd97, %r268, 4;
	add.s64 	%rd148, %rd4, %rd97;
	add.s64 	%rd147, %rd5, %rd97;
	neg.s32 	%r269, %r28;
$L__BB0_38:
	.pragma "nounroll";
	ld.local.u32 	%r176, [%rd147];
	st.local.u32 	[%rd148], %r176;
	add.s64 	%rd148, %rd148, 4;
	add.s64 	%rd147, %rd147, 4;
	add.s32 	%r269, %r269, 1;
	setp.ne.s32 	%p28, %r269, 0;
	@%p28 bra 	$L__BB0_38;
$L__BB0_39:
	setp.lt.s32 	%p29, %r68, 1;
	@%p29 bra 	$L__BB0_51;
	and.b32  	%r52, %r68, 7;
	setp.lt.u32 	%p30, %r68, 8;
	mov.b32 	%r273, 0;
	@%p30 bra 	$L__BB0_43;
	and.b32  	%r273, %r68, 2147483640;
	ld.global.nc.u32 	%r272, [%rd1];
	neg.s32 	%r271, %r273;
	add.s64 	%rd153, %rd3, 16;
	add.s64 	%rd152, %rd2, 16;
	add.s64 	%rd151, %rd1, 16;
$L__BB0_42:
	.pragma "nounroll";
	ld.global.nc.u32 	%r178, [%rd153+-16];
	mul.wide.s32 	%rd98, %r178, 4;
	add.s64 	%rd99, %rd4, %rd98;
	ld.local.u32 	%r179, [%rd99];
	st.global.u32 	[%rd152+-16], %r179;
	ld.global.nc.u32 	%r180, [%rd151+-12];
	sub.s32 	%r181, %r180, %r272;
	add.s32 	%r182, %r181, %r179;
	st.local.u32 	[%rd99], %r182;
	ld.global.nc.u32 	%r183, [%rd153+-12];
	mul.wide.s32 	%rd100, %r183, 4;
	add.s64 	%rd101, %rd4, %rd100;
	ld.local.u32 	%r184, [%rd101];
	st.global.u32 	[%rd152+-12], %r184;
	ld.global.nc.u32 	%r185, [%rd151+-8];
	sub.s32 	%r186, %r185, %r180;
	add.s32 	%r187, %r186, %r184;
	st.local.u32 	[%rd101], %r187;
	ld.global.nc.u32 	%r188, [%rd153+-8];
	mul.wide.s32 	%rd102, %r188, 4;
	add.s64 	%rd103, %rd4, %rd102;
	ld.local.u32 	%r189, [%rd103];
	st.global.u32 	[%rd152+-8], %r189;
	ld.global.nc.u32 	%r190, [%rd151+-4];
	sub.s32 	%r191, %r190, %r185;
	add.s32 	%r192, %r191, %r189;
	st.local.u32 	[%rd103], %r192;
	ld.global.nc.u32 	%r193, [%rd153+-4];
	mul.wide.s32 	%rd104, %r193, 4;
	add.s64 	%rd105, %rd4, %rd104;
	ld.local.u32 	%r194, [%rd105];
	st.global.u32 	[%rd152+-4], %r194;
	ld.global.nc.u32 	%r195, [%rd151];
	sub.s32 	%r196, %r195, %r190;
	add.s32 	%r197, %r196, %r194;
	st.local.u32 	[%rd105], %r197;
	ld.global.nc.u32 	%r198, [%rd153];
	mul.wide.s32 	%rd106, %r198, 4;
	add.s64 	%rd107, %rd4, %rd106;
	ld.local.u32 	%r199, [%rd107];
	st.global.u32 	[%rd152], %r199;
	ld.global.nc.u32 	%r200, [%rd151+4];
	sub.s32 	%r201, %r200, %r195;
	add.s32 	%r202, %r201, %r199;
	st.local.u32 	[%rd107], %r202;
	ld.global.nc.u32 	%r203, [%rd153+4];
	mul.wide.s32 	%rd108, %r203, 4;
	add.s64 	%rd109, %rd4, %rd108;
	ld.local.u32 	%r204, [%rd109];
	st.global.u32 	[%rd152+4], %r204;
	ld.global.nc.u32 	%r205, [%rd151+8];
	sub.s32 	%r206, %r205, %r200;
	add.s32 	%r207, %r206, %r204;
	st.local.u32 	[%rd109], %r207;
	ld.global.nc.u32 	%r208, [%rd153+8];
	mul.wide.s32 	%rd110, %r208, 4;
	add.s64 	%rd111, %rd4, %rd110;
	ld.local.u32 	%r209, [%rd111];
	st.global.u32 	[%rd152+8], %r209;
	ld.global.nc.u32 	%r210, [%rd151+12];
	sub.s32 	%r211, %r210, %r205;
	add.s32 	%r212, %r211, %r209;
	st.local.u32 	[%rd111], %r212;
	ld.global.nc.u32 	%r213, [%rd153+12];
	mul.wide.s32 	%rd112, %r213, 4;
	add.s64 	%rd113, %rd4, %rd112;
	ld.local.u32 	%r214, [%rd113];
	st.global.u32 	[%rd152+12], %r214;
	ld.global.nc.u32 	%r272, [%rd151+16];
	sub.s32 	%r215, %r272, %r210;
	add.s32 	%r216, %r215, %r214;
	st.local.u32 	[%rd113], %r216;
	add.s32 	%r271, %r271, 8;
	add.s64 	%rd153, %rd153, 32;
	add.s64 	%rd152, %rd152, 32;
	add.s64 	%rd151, %rd151, 32;
	setp.ne.s32 	%p31, %r271, 0;
	@%p31 bra 	$L__BB0_42;
$L__BB0_43:
	setp.eq.s32 	%p32, %r52, 0;
	@%p32 bra 	$L__BB0_51;
	and.b32  	%r63, %r68, 3;
	setp.lt.u32 	%p33, %r52, 4;
	@%p33 bra 	$L__BB0_46;
	mul.wide.u32 	%rd114, %r273, 4;
	add.s64 	%rd115, %rd3, %rd114;
	ld.global.nc.u32 	%r217, [%rd115];
	mul.wide.s32 	%rd116, %r217, 4;
	add.s64 	%rd117, %rd4, %rd116;
	ld.local.u32 	%r218, [%rd117];
	add.s64 	%rd118, %rd2, %rd114;
	st.global.u32 	[%rd118], %r218;
	add.s64 	%rd119, %rd1, %rd114;
	ld.global.nc.u32 	%r219, [%rd119+4];
	ld.global.nc.u32 	%r220, [%rd119];
	sub.s32 	%r221, %r219, %r220;
	add.s32 	%r222, %r221, %r218;
	st.local.u32 	[%rd117], %r222;
	ld.global.nc.u32 	%r223, [%rd115+4];
	mul.wide.s32 	%rd120, %r223, 4;
	add.s64 	%rd121, %rd4, %rd120;
	ld.local.u32 	%r224, [%rd121];
	st.global.u32 	[%rd118+4], %r224;
	ld.global.nc.u32 	%r225, [%rd119+8];
	sub.s32 	%r226, %r225, %r219;
	add.s32 	%r227, %r226, %r224;
	st.local.u32 	[%rd121], %r227;
	ld.global.nc.u32 	%r228, [%rd115+8];
	mul.wide.s32 	%rd122, %r228, 4;
	add.s64 	%rd123, %rd4, %rd122;
	ld.local.u32 	%r229, [%rd123];
	st.global.u32 	[%rd118+8], %r229;
	ld.global.nc.u32 	%r230, [%rd119+12];
	sub.s32 	%r231, %r230, %r225;
	add.s32 	%r232, %r231, %r229;
	st.local.u32 	[%rd123], %r232;
	ld.global.nc.u32 	%r233, [%rd115+12];
	mul.wide.s32 	%rd124, %r233, 4;
	add.s64 	%rd125, %rd4, %rd124;
	ld.local.u32 	%r234, [%rd125];
	st.global.u32 	[%rd118+12], %r234;
	add.s32 	%r273, %r273, 4;
	ld.global.nc.u32 	%r235, [%rd119+16];
	sub.s32 	%r236, %r235, %r230;
	add.s32 	%r237, %r236, %r234;
	st.local.u32 	[%rd125], %r237;
$L__BB0_46:
	setp.eq.s32 	%p34, %r63, 0;
	@%p34 bra 	$L__BB0_51;
	setp.eq.s32 	%p35, %r63, 1;
	@%p35 bra 	$L__BB0_49;
	mul.wide.u32 	%rd126, %r273, 4;
	add.s64 	%rd127, %rd3, %rd126;
	ld.global.nc.u32 	%r238, [%rd127];
	mul.wide.s32 	%rd128, %r238, 4;
	add.s64 	%rd129, %rd4, %rd128;
	ld.local.u32 	%r239, [%rd129];
	add.s64 	%rd130, %rd2, %rd126;
	st.global.u32 	[%rd130], %r239;
	add.s64 	%rd131, %rd1, %rd126;
	ld.global.nc.u32 	%r240, [%rd131+4];
	ld.global.nc.u32 	%r241, [%rd131];
	sub.s32 	%r242, %r240, %r241;
	add.s32 	%r243, %r242, %r239;
	st.local.u32 	[%rd129], %r243;
	ld.global.nc.u32 	%r244, [%rd127+4];
	mul.wide.s32 	%rd132, %r244, 4;
	add.s64 	%rd133, %rd4, %rd132;
	ld.local.u32 	%r245, [%rd133];
	st.global.u32 	[%rd130+4], %r245;
	add.s32 	%r273, %r273, 2;
	ld.global.nc.u32 	%r246, [%rd131+8];
	sub.s32 	%r247, %r246, %r240;
	add.s32 	%r248, %r247, %r245;
	st.local.u32 	[%rd133], %r248;
$L__BB0_49:
	and.b32  	%r249, %r68, 1;
	setp.eq.b32 	%p36, %r249, 1;
	not.pred 	%p37, %p36;
	@%p37 bra 	$L__BB0_51;
	mul.wide.u32 	%rd134, %r273, 4;
	add.s64 	%rd135, %rd3, %rd134;
	ld.global.nc.u32 	%r250, [%rd135];
	mul.wide.s32 	%rd136, %r250, 4;
	add.s64 	%rd137, %rd4, %rd136;
	ld.local.u32 	%r251, [%rd137];
	add.s64 	%rd138, %rd2, %rd134;
	st.global.u32 	[%rd138], %r251;
$L__BB0_51:
	ret;

}
.entry _ZN36_GLOBAL__N__f782e049_4_k_cu_93be143629ep_scatter_send_buffer_kernelI13__nv_bfloat16EEvPT_PKS2_PKiS7_S7_Piiii(
	.param .u64 .ptr .align 1 _ZN36_GLOBAL__N__f782e049_4_k_cu_93be143629ep_scatter_send_buffer_kernelI13__nv_bfloat16EEvPT_PKS2_PKiS7_S7_Piiii_param_0,
	.param .u64 .ptr .align 1 _ZN36_GLOBAL__N__f782e049_4_k_cu_93be143629ep_scatter_send_buffer_kernelI13__nv_bfloat16EEvPT_PKS2_PKiS7_S7_Piiii_param_1,
	.param .u64 .ptr .align 1 _ZN36_GLOBAL__N__f782e049_4_k_cu_93be143629ep_scatter_send_buffer_kernelI13__nv_bfloat16EEvPT_PKS2_PKiS7_S7_Piiii_param_2,
	.param .u64 .ptr .align 1 _ZN36_GLOBAL__N__f782e049_4_k_cu_93be143629ep_scatter_send_buffer_kernelI13__nv_bfloat16EEvPT_PKS2_PKiS7_S7_Piiii_param_3,
	.param .u64 .ptr .align 1 _ZN36_GLOBAL__N__f782e049_4_k_cu_93be143629ep_scatter_send_buffer_kernelI13__nv_bfloat16EEvPT_PKS2_PKiS7_S7_Piiii_param_4,
	.param .u64 .ptr .align 1 _ZN36_GLOBAL__N__f782e049_4_k_cu_93be143629ep_scatter_send_buffer_kernelI13__nv_bfloat16EEvPT_PKS2_PKiS7_S7_Piiii_param_5,
	.param .u32 _ZN36_GLOBAL__N__f782e049_4_k_cu_93be143629ep_scatter_send_buffer_kernelI13__nv_bfloat16EEvPT_PKS2_PKiS7_S7_Piiii_param_6,
	.param .u32 _ZN36_GLOBAL__N__f782e049_4_k_cu_93be143629ep_scatter_send_buffer_kernelI13__nv_bfloat16EEvPT_PKS2_PKiS7_S7_Piiii_param_7,
	.param .u32 _ZN36_GLOBAL__N__f782e049_4_k_cu_93be143629ep_scatter_send_buffer_kernelI13__nv_bfloat16EEvPT_PKS2_PKiS7_S7_Piiii_param_8
)
{
	.reg .pred 	%p<15>;
	.reg .b16 	%rs<30>;
	.reg .b32 	%r<44>;
	.reg .b64 	%rd<63>;

	ld.param.u64 	%rd22, [_ZN36_GLOBAL__N__f782e049_4_k_cu_93be143629ep_scatter_send_buffer_kernelI13__nv_bfloat16EEvPT_PKS2_PKiS7_S7_Piiii_param_0];
	ld.param.u64 	%rd23, [_ZN36_GLOBAL__N__f782e049_4_k_cu_93be143629ep_scatter_send_buffer_kernelI13__nv_bfloat16EEvPT_PKS2_PKiS7_S7_Piiii_param_1];
	ld.param.u64 	%rd24, [_ZN36_GLOBAL__N__f782e049_4_k_cu_93be143629ep_scatter_send_buffer_kernelI13__nv_bfloat16EEvPT_PKS2_PKiS7_S7_Piiii_param_2];
	ld.param.u64 	%rd20, [_ZN36_GLOBAL__N__f782e049_4_k_cu_93be143629ep_scatter_send_buffer_kernelI13__nv_bfloat16EEvPT_PKS2_PKiS7_S7_Piiii_param_4];
	ld.param.u64 	%rd21, [_ZN36_GLOBAL__N__f782e049_4_k_cu_93be143629ep_scatter_send_buffer_kernelI13__nv_bfloat16EEvPT_PKS2_PKiS7_S7_Piiii_param_5];
	ld.param.u32 	%r37, [_ZN36_GLOBAL__N__f782e049_4_k_cu_93be143629ep_scatter_send_buffer_kernelI13__nv_bfloat16EEvPT_PKS2_PKiS7_S7_Piiii_param_6];
	ld.param.u32 	%r23, [_ZN36_GLOBAL__N__f782e049_4_k_cu_93be143629ep_scatter_send_buffer_kernelI13__nv_bfloat16EEvPT_PKS2_PKiS7_S7_Piiii_param_7];
	ld.param.u32 	%r24, [_ZN36_GLOBAL__N__f782e049_4_k_cu_93be143629ep_scatter_send_buffer_kernelI13__nv_bfloat16EEvPT_PKS2_PKiS7_S7_Piiii_param_8];
	cvta.to.global.u64 	%rd1, %rd22;
	cvta.to.global.u64 	%rd2, %rd23;
	cvta.to.global.u64 	%rd3, %rd24;
	mov.u32 	%r25, %ctaid.x;
	mov.u32 	%r26, %ntid.x;
	mov.u32 	%r27, %tid.x;
	mad.lo.s32 	%r1, %r25, %r26, %r27;
	setp.ge.s32 	%p1, %r1, %r24;
	@%p1 bra 	$L__BB1_20;
	setp.lt.s32 	%p2, %r37, 1;
	mov.b64 	%rd58, 0;
	@%p2 bra 	$L__BB1_5;
	mov.b32 	%r38, 0;
$L__BB1_3:
	add.s32 	%r29, %r37, %r38;
	shr.u32 	%r30, %r29, 1;
	add.s32 	%r31, %r30, 1;
	mul.wide.u32 	%rd26, %r30, 4;
	add.s64 	%rd27, %rd3, %rd26;
	ld.global.nc.u32 	%r32, [%rd27+4];
	setp.gt.s32 	%p3, %r32, %r1;
	selp.b32 	%r38, %r38, %r31, %p3;
	selp.b32 	%r37, %r30, %r37, %p3;
	setp.lt.s32 	%p4, %r38, %r37;
	@%p4 bra 	$L__BB1_3;
	cvt.u64.u32 	%rd58, %r38;
$L__BB1_5:
	shl.b64 	%rd28, %rd58, 2;
	add.s64 	%rd29, %rd3, %rd28;
	ld.global.nc.u32 	%r33, [%rd29];
	sub.s32 	%r34, %r1, %r33;
	cvta.to.global.u64 	%rd30, %rd20;
	add.s64 	%rd31, %rd30, %rd28;
	ld.global.nc.u32 	%r35, [%rd31];
	add.s32 	%r6, %r35, %r34;
	setp.eq.s64 	%p5, %rd21, 0;
	@%p5 bra 	$L__BB1_7;
	cvta.to.global.u64 	%rd32, %rd21;
	mul.wide.s32 	%rd33, %r6, 4;
	add.s64 	%rd34, %rd32, %rd33;
	st.global.u32 	[%rd34], %r1;
$L__BB1_7:
	mul.wide.s32 	%rd6, %r23, %r1;
	mul.wide.s32 	%rd7, %r6, %r23;
	setp.lt.s32 	%p6, %r23, 1;
	@%p6 bra 	$L__BB1_20;
	and.b32  	%r7, %r23, 15;
	setp.lt.u32 	%p7, %r23, 16;
	mov.b32 	%r41, 0;
	@%p7 bra 	$L__BB1_11;
	and.b32  	%r41, %r23, 2147483632;
	neg.s32 	%r39, %r41;
	shl.b64 	%rd35, %rd7, 1;
	add.s64 	%rd36, %rd35, %rd1;
	add.s64 	%rd60, %rd36, 16;
	shl.b64 	%rd37, %rd6, 1;
	add.s64 	%rd38, %rd37, %rd2;
	add.s64 	%rd59, %rd38, 16;
$L__BB1_10:
	.pragma "nounroll";
	ld.global.nc.u16 	%rs1, [%rd59+-16];
	st.global.u16 	[%rd60+-16], %rs1;
	ld.global.nc.u16 	%rs2, [%rd59+-14];
	st.global.u16 	[%rd60+-14], %rs2;
	ld.global.nc.u16 	%rs3, [%rd59+-12];
	st.global.u16 	[%rd60+-12], %rs3;
	ld.global.nc.u16 	%rs4, [%rd59+-10];
	st.global.u16 	[%rd60+-10], %rs4;
	ld.global.nc.u16 	%rs5, [%rd59+-8];
	st.global.u16 	[%rd60+-8], %rs5;
	ld.global.nc.u16 	%rs6, [%rd59+-6];
	st.global.u16 	[%rd60+-6], %rs6;
	ld.global.nc.u16 	%rs7, [%rd59+-4];
	st.global.u16 	[%rd60+-4], %rs7;
	ld.global.nc.u16 	%rs8, [%rd59+-2];
	st.global.u16 	[%rd60+-2], %rs8;
	ld.global.nc.u16 	%rs9, [%rd59];
	st.global.u16 	[%rd60], %rs9;
	ld.global.nc.u16 	%rs10, [%rd59+2];
	st.global.u16 	[%rd60+2], %rs10;
	ld.global.nc.u16 	%rs11, [%rd59+4];
	st.global.u16 	[%rd60+4], %rs11;
	ld.global.nc.u16 	%rs12, [%rd59+6];
	st.global.u16 	[%rd60+6], %rs12;
	ld.global.nc.u16 	%rs13, [%rd59+8];
	st.global.u16 	[%rd60+8], %rs13;
	ld.global.nc.u16 	%rs14, [%rd59+10];
	st.global.u16 	[%rd60+10], %rs14;
	ld.global.nc.u16 	%rs15, [%rd59+12];
	st.global.u16 	[%rd60+12], %rs15;
	ld.global.nc.u16 	%rs16, [%rd59+14];
	st.global.u16 	[%rd60+14], %rs16;
	add.s32 	%r39, %r39, 16;
	add.s64 	%rd60, %rd60, 32;
	add.s64 	%rd59, %rd59, 32;
	setp.ne.s32 	%p8, %r39, 0;
	@%p8 bra 	$L__BB1_10;
$L__BB1_11:
	setp.eq.s32 	%p9, %r7, 0;
	@%p9 bra 	$L__BB1_20;
	and.b32  	%r13, %r23, 7;
	setp.lt.u32 	%p10, %r7, 8;
	@%p10 bra 	$L__BB1_14;
	cvt.u64.u32 	%rd39, %r41;
	add.s64 	%rd40, %rd7, %rd39;
	shl.b64 	%rd41, %rd40, 1;
	add.s64 	%rd42, %rd1, %rd41;
	add.s64 	%rd43, %rd6, %rd39;
	shl.b64 	%rd44, %rd43, 1;
	add.s64 	%rd45, %rd2, %rd44;
	ld.global.nc.u16 	%rs17, [%rd45];
	st.global.u16 	[%rd42], %rs17;
	ld.global.nc.u16 	%rs18, [%rd45+2];
	st.global.u16 	[%rd42+2], %rs18;
	ld.global.nc.u16 	%rs19, [%rd45+4];
	st.global.u16 	[%rd42+4], %rs19;
	ld.global.nc.u16 	%rs20, [%rd45+6];
	st.global.u16 	[%rd42+6], %rs20;
	ld.global.nc.u16 	%rs21, [%rd45+8];
	st.global.u16 	[%rd42+8], %rs21;
	ld.global.nc.u16 	%rs22, [%rd45+10];
	st.global.u16 	[%rd42+10], %rs22;
	ld.global.nc.u16 	%rs23, [%rd45+12];
	st.global.u16 	[%rd42+12], %rs23;
	ld.global.nc.u16 	%rs24, [%rd45+14];
	st.global.u16 	[%rd42+14], %rs24;
	add.s32 	%r41, %r41, 8;
$L__BB1_14:
	setp.eq.s32 	%p11, %r13, 0;
	@%p11 bra 	$L__BB1_20;
	and.b32  	%r16, %r23, 3;
	setp.lt.u32 	%p12, %r13, 4;
	@%p12 bra 	$L__BB1_17;
	cvt.u64.u32 	%rd46, %r41;
	add.s64 	%rd47, %rd7, %rd46;
	shl.b64 	%rd48, %rd47, 1;
	add.s64 	%rd49, %rd1, %rd48;
	add.s64 	%rd50, %rd6, %rd46;
	shl.b64 	%rd51, %rd50, 1;
	add.s64 	%rd52, %rd2, %rd51;
	ld.global.nc.u16 	%rs25, [%rd52];
	st.global.u16 	[%rd49], %rs25;
	ld.global.nc.u16 	%rs26, [%rd52+2];
	st.global.u16 	[%rd49+2], %rs26;
	ld.global.nc.u16 	%rs27, [%rd52+4];
	st.global.u16 	[%rd49+4], %rs27;
	ld.global.nc.u16 	%rs28, [%rd52+6];
	st.global.u16 	[%rd49+6], %rs28;
	add.s32 	%r41, %r41, 4;
$L__BB1_17:
	setp.eq.s32 	%p13, %r16, 0;
	@%p13 bra 	$L__BB1_20;
	cvt.u64.u32 	%rd53, %r41;
	add.s64 	%rd54, %rd6, %rd53;
	shl.b64 	%rd55, %rd54, 1;
	add.s64 	%rd62, %rd2, %rd55;
	add.s64 	%rd56, %rd7, %rd53;
	shl.b64 	%rd57, %rd56, 1;
	add.s64 	%rd61, %rd1, %rd57;
	neg.s32 	%r43, %r16;
$L__BB1_19:
	.pragma "nounroll";
	ld.global.nc.u16 	%rs29, [%rd62];
	st.global.u16 	[%rd61], %rs29;
	add.s64 	%rd62, %rd62, 2;
	add.s64 	%rd61, %rd61, 2;
	add.s32 	%r43, %r43, 1;
	setp.ne.s32 	%p14, %r43, 0;
	@%p14 bra 	$L__BB1_19;
$L__BB1_20:
	ret;

}
.entry _ZN36_GLOBAL__N__f782e049_4_k_cu_93be143629ep_scatter_send_buffer_kernelIfEEvPT_PKS1_PKiS6_S6_Piiii(
	.param .u64 .ptr .align 1 _ZN36_GLOBAL__N__f782e049_4_k_cu_93be143629ep_scatter_send_buffer_kernelIfEEvPT_PKS1_PKiS6_S6_Piiii_param_0,
	.param .u64 .ptr .align 1 _ZN36_GLOBAL__N__f782e049_4_k_cu_93be143629ep_scatter_send_buffer_kernelIfEEvPT_PKS1_PKiS6_S6_Piiii_param_1,
	.param .u64 .ptr .align 1 _ZN36_GLOBAL__N__f782e049_4_k_cu_93be143629ep_scatter_send_buffer_kernelIfEEvPT_PKS1_PKiS6_S6_Piiii_param_2,
	.param .u64 .ptr .align 1 _ZN36_GLOBAL__N__f782e049_4_k_cu_93be143629ep_scatter_send_buffer_kernelIfEEvPT_PKS1_PKiS6_S6_Piiii_param_3,
	.param .u64 .ptr .align 1 _ZN36_GLOBAL__N__f782e049_4_k_cu_93be143629ep_scatter_send_buffer_kernelIfEEvPT_PKS1_PKiS6_S6_Piiii_param_4,
	.param .u64 .ptr .align 1 _ZN36_GLOBAL__N__f782e049_4_k_cu_93be143629ep_scatter_send_buffer_kernelIfEEvPT_PKS1_PKiS6_S6_Piiii_param_5,
	.param .u32 _ZN36_GLOBAL__N__f782e049_4_k_cu_93be143629ep_scatter_send_buffer_kernelIfEEvPT_PKS1_PKiS6_S6_Piiii_param_6,
	.param .u32 _ZN36_GLOBAL__N__f782e049_4_k_cu_93be143629ep_scatter_send_buffer_kernelIfEEvPT_PKS1_PKiS6_S6_Piiii_param_7,
	.param .u32 _ZN36_GLOBAL__N__f782e049_4_k_cu_93be143629ep_scatter_send_buffer_kernelIfEEvPT_PKS1_PKiS6_S6_Piiii_param_8
)
{
	.reg .pred 	%p<15>;
	.reg .b32 	%r<44>;
	.reg .b32 	%f<30>;
	.reg .b64 	%rd<63>;

	ld.param.u64 	%rd22, [_ZN36_GLOBAL__N__f782e049_4_k_cu_93be143629ep_scatter_send_buffer_kernelIfEEvPT_PKS1_PKiS6_S6_Piiii_param_0];
	ld.param.u64 	%rd23, [_ZN36_GLOBAL__N__f782e049_4_k_cu_93be143629ep_scatter_send_buffer_kernelIfEEvPT_PKS1_PKiS6_S6_Piiii_param_1];
	ld.param.u64 	%rd24, [_ZN36_GLOBAL__N__f782e049_4_k_cu_93be143629ep_scatter_send_buffer_kernelIfEEvPT_PKS1_PKiS6_S6_Piiii_param_2];
	ld.param.u64 	%rd20, [_ZN36_GLOBAL__N__f782e049_4_k_cu_93be143629ep_scatter_send_buffer_kernelIfEEvPT_PKS1_PKiS6_S6_Piiii_param_4];
	ld.param.u64 	%rd21, [_ZN36_GLOBAL__N__f782e049_4_k_cu_93be143629ep_scatter_send_buffer_kernelIfEEvPT_PKS1_PKiS6_S6_Piiii_param_5];
	ld.param.u32 	%r37, [_ZN36_GLOBAL__N__f782e049_4_k_cu_93be143629ep_scatter_send_buffer_kernelIfEEvPT_PKS1_PKiS6_S6_Piiii_param_6];
	ld.param.u32 	%r23, [_ZN36_GLOBAL__N__f782e049_4_k_cu_93be143629ep_scatter_send_buffer_kernelIfEEvPT_PKS1_PKiS6_S6_Piiii_param_7];
	ld.param.u32 	%r24, [_ZN36_GLOBAL__N__f782e049_4_k_cu_93be143629ep_scatter_send_buffer_kernelIfEEvPT_PKS1_PKiS6_S6_Piiii_param_8];
	cvta.to.global.u64 	%rd1, %rd22;
	cvta.to.global.u64 	%rd2, %rd23;
	cvta.to.global.u64 	%rd3, %rd24;
	mov.u32 	%r25, %ctaid.x;
	mov.u32 	%r26, %ntid.x;
	mov.u32 	%r27, %tid.x;
	mad.lo.s32 	%r1, %r25, %r26, %r27;
	setp.ge.s32 	%p1, %r1, %r24;
	@%p1 bra 	$L__BB2_20;
	setp.lt.s32 	%p2, %r37, 1;
	mov.b64 	%rd58, 0;
	@%p2 bra 	$L__BB2_5;
	mov.b32 	%r38, 0;
$L__BB2_3:
	add.s32 	%r29, %r37, %r38;
	shr.u32 	%r30, %r29, 1;
	add.s32 	%r31, %r30, 1;
	mul.wide.u32 	%rd26, %r30, 4;
	add.s64 	%rd27, %rd3, %rd26;
	ld.global.nc.u32 	%r32, [%rd27+4];
	setp.gt.s32 	%p3, %r32, %r1;
	selp.b32 	%r38, %r38, %r31, %p3;
	selp.b32 	%r37, %r30, %r37, %p3;
	setp.lt.s32 	%p4, %r38, %r37;
	@%p4 bra 	$L__BB2_3;
	cvt.u64.u32 	%rd58, %r38;
$L__BB2_5:
	shl.b64 	%rd28, %rd58, 2;
	add.s64 	%rd29, %rd3, %rd28;
	ld.global.nc.u32 	%r33, [%rd29];
	sub.s32 	%r34, %r1, %r33;
	cvta.to.global.u64 	%rd30, %rd20;
	add.s64 	%rd31, %rd30, %rd28;
	ld.global.nc.u32 	%r35, [%rd31];
	add.s32 	%r6, %r35, %r34;
	setp.eq.s64 	%p5, %rd21, 0;
	@%p5 bra 	$L__BB2_7;
	cvta.to.global.u64 	%rd32, %rd21;
	mul.wide.s32 	%rd33, %r6, 4;
	add.s64 	%rd34, %rd32, %rd33;
	st.global.u32 	[%rd34], %r1;
$L__BB2_7:
	mul.wide.s32 	%rd6, %r23, %r1;
	mul.wide.s32 	%rd7, %r6, %r23;
	setp.lt.s32 	%p6, %r23, 1;
	@%p6 bra 	$L__BB2_20;
	and.b32  	%r7, %r23, 15;
	setp.lt.u32 	%p7, %r23, 16;
	mov.b32 	%r41, 0;
	@%p7 bra 	$L__BB2_11;
	and.b32  	%r41, %r23, 2147483632;
	neg.s32 	%r39, %r41;
	shl.b64 	%rd35, %rd6, 2;
	add.s64 	%rd36, %rd35, %rd2;
	add.s64 	%rd60, %rd36, 32;
	shl.b64 	%rd37, %rd7, 2;
	add.s64 	%rd38, %rd37, %rd1;
	add.s64 	%rd59, %rd38, 32;
$L__BB2_10:
	.pragma "nounroll";
	ld.global.nc.f32 	%f1, [%rd60+-32];
	st.global.f32 	[%rd59+-32], %f1;
	ld.global.nc.f32 	%f2, [%rd60+-28];
	st.global.f32 	[%rd59+-28], %f2;
	ld.global.nc.f32 	%f3, [%rd60+-24];
	st.global.f32 	[%rd59+-24], %f3;
	ld.global.nc.f32 	%f4, [%rd60+-20];
	st.global.f32 	[%rd59+-20], %f4;
	ld.global.nc.f32 	%f5, [%rd60+-16];
	st.global.f32 	[%rd59+-16], %f5;
	ld.global.nc.f32 	%f6, [%rd60+-12];
	st.global.f32 	[%rd59+-12], %f6;
	ld.global.nc.f32 	%f7, [%rd60+-8];
	st.global.f32 	[%rd59+-8], %f7;
	ld.global.nc.f32 	%f8, [%rd60+-4];
	st.global.f32 	[%rd59+-4], %f8;
	ld.global.nc.f32 	%f9, [%rd60];
	st.global.f32 	[%rd59], %f9;
	ld.global.nc.f32 	%f10, [%rd60+4];
	st.global.f32 	[%rd59+4], %f10;
	ld.global.nc.f32 	%f11, [%rd60+8];
	st.global.f32 	[%rd59+8], %f11;
	ld.global.nc.f32 	%f12, [%rd60+12];
	st.global.f32 	[%rd59+12], %f12;
	ld.global.nc.f32 	%f13, [%rd60+16];
	st.global.f32 	[%rd59+16], %f13;
	ld.global.nc.f32 	%f14, [%rd60+20];
	st.global.f32 	[%rd59+20], %f14;
	ld.global.nc.f32 	%f15, [%rd60+24];
	st.global.f32 	[%rd59+24], %f15;
	ld.global.nc.f32 	%f16, [%rd60+28];
	st.global.f32 	[%rd59+28], %f16;
	add.s32 	%r39, %r39, 16;
	add.s64 	%rd60, %rd60, 64;
	add.s64 	%rd59, %rd59, 64;
	setp.ne.s32 	%p8, %r39, 0;
	@%p8 bra 	$L__BB2_10;
$L__BB2_11:
	setp.eq.s32 	%p9, %r7, 0;
	@%p9 bra 	$L__BB2_20;
	and.b32  	%r13, %r23, 7;
	setp.lt.u32 	%p10, %r7, 8;
	@%p10 bra 	$L__BB2_14;
	cvt.u64.u32 	%rd39, %r41;
	add.s64 	%rd40, %rd6, %rd39;
	shl.b64 	%rd41, %rd40, 2;
	add.s64 	%rd42, %rd2, %rd41;
	ld.global.nc.f32 	%f17, [%rd42];
	add.s64 	%rd43, %rd7, %rd39;
	shl.b64 	%rd44, %rd43, 2;
	add.s64 	%rd45, %rd1, %rd44;
	st.global.f32 	[%rd45], %f17;
	ld.global.nc.f32 	%f18, [%rd42+4];
	st.global.f32 	[%rd45+4], %f18;
	ld.global.nc.f32 	%f19, [%rd42+8];
	st.global.f32 	[%rd45+8], %f19;
	ld.global.nc.f32 	%f20, [%rd42+12];
	st.global.f32 	[%rd45+12], %f20;
	ld.global.nc.f32 	%f21, [%rd42+16];
	st.global.f32 	[%rd45+16], %f21;
	ld.global.nc.f32 	%f22, [%rd42+20];
	st.global.f32 	[%rd45+20], %f22;
	ld.global.nc.f32 	%f23, [%rd42+24];
	st.global.f32 	[%rd45+24], %f23;
	ld.global.nc.f32 	%f24, [%rd42+28];
	st.global.f32 	[%rd45+28], %f24;
	add.s32 	%r41, %r41, 8;
$L__BB2_14:
	setp.eq.s32 	%p11, %r13, 0;
	@%p11 bra 	$L__BB2_20;
	and.b32  	%r16, %r23, 3;
	setp.lt.u32 	%p12, %r13, 4;
	@%p12 bra 	$L__BB2_17;
	cvt.u64.u32 	%rd46, %r41;
	add.s64 	%rd47, %rd6, %rd46;
	shl.b64 	%rd48, %rd47, 2;
	add.s64 	%rd49, %rd2, %rd48;
	ld.global.nc.f32 	%f25, [%rd49];
	add.s64 	%rd50, %rd7, %rd46;
	shl.b64 	%rd51, %rd50, 2;
	add.s64 	%rd52, %rd1, %rd51;
	st.global.f32 	[%rd52], %f25;
	ld.global.nc.f32 	%f26, [%rd49+4];
	st.global.f32 	[%rd52+4], %f26;
	ld.global.nc.f32 	%f27, [%rd49+8];
	st.global.f32 	[%rd52+8], %f27;
	ld.global.nc.f32 	%f28, [%rd49+12];
	st.global.f32 	[%rd52+12], %f28;
	add.s32 	%r41, %r41, 4;
$L__BB2_17:
	setp.eq.s32 	%p13, %r16, 0;
	@%p13 bra 	$L__BB2_20;
	cvt.u64.u32 	%rd53, %r41;
	add.s64 	%rd54, %rd7, %rd53;
	shl.b64 	%rd55, %rd54, 2;
	add.s64 	%rd62, %rd1, %rd55;
	add.s64 	%rd56, %rd6, %rd53;
	shl.b64 	%rd57, %rd56, 2;
	add.s64 	%rd61, %rd2, %rd57;
	neg.s32 	%r43, %r16;
$L__BB2_19:
	.pragma "nounroll";
	ld.global.nc.f32 	%f29, [%rd61];
	st.global.f32 	[%rd62], %f29;
	add.s64 	%rd62, %rd62, 4;
	add.s64 	%rd61, %rd61, 4;
	add.s32 	%r43, %r43, 1;
	setp.ne.s32 	%p14, %r43, 0;
	@%p14 bra 	$L__BB2_19;
$L__BB2_20:
	ret;

}


// ===== COMPILED SASS (sm_100) =====

	.target	sm_100

	.elftype	@"ET_EXEC"


//--------------------- .note.nv.tkinfo           --------------------------
	.section	.note.nv.tkinfo,"",@"SHT_NOTE"
	.sectionflags	@"SHF_NOTE_NV_TKINFO"
	.tkinfo
        /*0018*/ 	.word	0x00000002
        /*0030*/ 	.string	""
        /*0030*/ 	.string	"ptxas"
        /*0030*/ 	.string	"Cuda compilation tools, release 13.0, V13.0.88"
        /*0030*/ 	.string	"Build cuda_13.0.r13.0/compiler.36424714_0"
        /*0030*/ 	.string	"-arch sm_100 -m 64 "



//--------------------- .note.nv.cuinfo           --------------------------
	.section	.note.nv.cuinfo,"",@"SHT_NOTE"
	.sectionflags	@"SHF_NOTE_NV_CUINFO"
        /*0018*/ 	.short	0x0002
        /*001a*/ 	.short	0x0064
        /*001c*/ 	.short	0x0082
	.zero		2


//--------------------- .nv.info                  --------------------------
	.section	.nv.info,"",@"SHT_CUDA_INFO"
	.align	4


	//----- nvinfo : EIATTR_REGCOUNT
	.align		4
        /*0000*/ 	.byte	0x04, 0x2f
        /*0002*/ 	.short	(.L_1 - .L_0)
	.align		4
.L_0:
        /*0004*/ 	.word	index@(_ZN36_GLOBAL__N__f782e049_4_k_cu_93be143631ep_compute_write_offsets_kernelEPiPKiS2_ii)
        /*0008*/ 	.word	0x00000020


	//----- nvinfo : EIATTR_FRAME_SIZE
	.align		4
.L_1:
        /*000c*/ 	.byte	0x04, 0x11
        /*000e*/ 	.short	(.L_3 - .L_2)
	.align		4
.L_2:
        /*0010*/ 	.word	index@(_ZN36_GLOBAL__N__f782e049_4_k_cu_93be143631ep_compute_write_offsets_kernelEPiPKiS2_ii)
        /*0014*/ 	.word	0x00000200


	//----- nvinfo : EIATTR_REGCOUNT
	.align		4
.L_3:
        /*0018*/ 	.byte	0x04, 0x2f
        /*001a*/ 	.short	(.L_5 - .L_4)
	.align		4
.L_4:
        /*001c*/ 	.word	index@(_ZN36_GLOBAL__N__f782e049_4_k_cu_93be143629ep_scatter_send_buffer_kernelI13__nv_bfloat16EEvPT_PKS2_PKiS7_S7_Piiii)
        /*0020*/ 	.word	0x00000020


	//----- nvinfo : EIATTR_FRAME_SIZE
	.align		4
.L_5:
        /*0024*/ 	.byte	0x04, 0x11
        /*0026*/ 	.short	(.L_7 - .L_6)
	.align		4
.L_6:
        /*0028*/ 	.word	index@(_ZN36_GLOBAL__N__f782e049_4_k_cu_93be143629ep_scatter_send_buffer_kernelI13__nv_bfloat16EEvPT_PKS2_PKiS7_S7_Piiii)
        /*002c*/ 	.word	0x00000000


	//----- nvinfo : EIATTR_REGCOUNT
	.align		4
.L_7:
        /*0030*/ 	.byte	0x04, 0x2f
        /*0032*/ 	.short	(.L_9 - .L_8)
	.align		4
.L_8:
        /*0034*/ 	.word	index@(_ZN36_GLOBAL__N__f782e049_4_k_cu_93be143629ep_scatter_send_buffer_kernelIfEEvPT_PKS1_PKiS6_S6_Piiii)
        /*0038*/ 	.word	0x00000020


	//----- nvinfo : EIATTR_FRAME_SIZE
	.align		4
.L_9:
        /*003c*/ 	.byte	0x04, 0x11
        /*003e*/ 	.short	(.L_11 - .L_10)
	.align		4
.L_10:
        /*0040*/ 	.word	index@(_ZN36_GLOBAL__N__f782e049_4_k_cu_93be143629ep_scatter_send_buffer_kernelIfEEvPT_PKS1_PKiS6_S6_Piiii)
        /*0044*/ 	.word	0x00000000


	//----- nvinfo : EIATTR_MIN_STACK_SIZE
	.align		4
.L_11:
        /*0048*/ 	.byte	0x04, 0x12
        /*004a*/ 	.short	(.L_13 - .L_12)
	.align		4
.L_12:
        /*004c*/ 	.word	index@(_ZN36_GLOBAL__N__f782e049_4_k_cu_93be143629ep_scatter_send_buffer_kernelIfEEvPT_PKS1_PKiS6_S6_Piiii)
        /*0050*/ 	.word	0x00000000


	//----- nvinfo : EIATTR_MIN_STACK_SIZE
	.align		4
.L_13:
        /*0054*/ 	.byte	0x04, 0x12
        /*0056*/ 	.short	(.L_15 - .L_14)
	.align		4
.L_14:
        /*0058*/ 	.word	index@(_ZN36_GLOBAL__N__f782e049_4_k_cu_93be143629ep_scatter_send_buffer_kernelI13__nv_bfloat16EEvPT_PKS2_PKiS7_S7_Piiii)
        /*005c*/ 	.word	0x00000000


	//----- nvinfo : EIATTR_MIN_STACK_SIZE
	.align		4
.L_15:
        /*0060*/ 	.byte	0x04, 0x12
        /*0062*/ 	.short	(.L_17 - .L_16)
	.align		4
.L_16:
        /*0064*/ 	.word	index@(_ZN36_GLOBAL__N__f782e049_4_k_cu_93be143631ep_compute_write_offsets_kernelEPiPKiS2_ii)
        /*0068*/ 	.word	0x00000200
.L_17:


//--------------------- .nv.compat                --------------------------
	.section	.nv.compat,"",@"SHT_CUDA_COMPAT_INFO"
	.align	4
        /*0000*/ 	.byte	0x02, 0x09, 0x00, 0x00, 0x02, 0x02, 0x01, 0x00, 0x02, 0x05, 0x05, 0x00, 0x03, 0x07, 0x01, 0x01
        /*0010*/ 	.byte	0x02, 0x03, 0x00, 0x00, 0x02, 0x06, 0x01, 0x00, 0x04, 0x0b, 0x08, 0x00, 0x09, 0x00, 0x00, 0x00
        /*0020*/ 	.byte	0x00, 0x00, 0x00, 0x00


//--------------------- .nv.info._ZN36_GLOBAL__N__f782e049_4_k_cu_93be143629ep_scatter_send_buffer_kernelIfEEvPT_PKS1_PKiS6_S6_Piiii --------------------------
	.section	.nv.info._ZN36_GLOBAL__N__f782e049_4_k_cu_93be143629ep_scatter_send_buffer_kernelIfEEvPT_PKS1_PKiS6_S6_Piiii,"",@"SHT_CUDA_INFO"
	.sectionflags	@""
	.align	4


	//----- nvinfo : EIATTR_CUDA_API_VERSION
	.align		4
        /*0000*/ 	.byte	0x04, 0x37
        /*0002*/ 	.short	(.L_19 - .L_18)
.L_18:
        /*0004*/ 	.word	0x00000082


	//----- nvinfo : EIATTR_KPARAM_INFO
	.align		4
.L_19:
        /*0008*/ 	.byte	0x04, 0x17
        /*000a*/ 	.short	(.L_21 - .L_20)
.L_20:
        /*000c*/ 	.word	0x00000000
        /*0010*/ 	.short	0x0008
        /*0012*/ 	.short	0x0038
        /*0014*/ 	.byte	0x00, 0xf0, 0x11, 0x00


	//----- nvinfo : EIATTR_KPARAM_INFO
	.align		4
.L_21:
        /*0018*/ 	.byte	0x04, 0x17
        /*001a*/ 	.short	(.L_23 - .L_22)
.L_22:
        /*001c*/ 	.word	0x00000000
        /*0020*/ 	.short	0x0007
        /*0022*/ 	.short	0x0034
        /*0024*/ 	.byte	0x00, 0xf0, 0x11, 0x00


	//----- nvinfo : EIATTR_KPARAM_INFO
	.align		4
.L_23:
        /*0028*/ 	.byte	0x04, 0x17
        /*002a*/ 	.short	(.L_25 - .L_24)
.L_24:
        /*002c*/ 	.word	0x00000000
        /*0030*/ 	.short	0x0006
        /*0032*/ 	.short	0x0030
        /*0034*/ 	.byte	0x00, 0xf0, 0x11, 0x00


	//----- nvinfo : EIATTR_KPARAM_INFO
	.align		4
.L_25:
        /*0038*/ 	.byte	0x04, 0x17
        /*003a*/ 	.short	(.L_27 - .L_26)
.L_26:
        /*003c*/ 	.word	0x00000000
        /*0040*/ 	.short	0x0005
        /*0042*/ 	.short	0x0028
        /*0044*/ 	.byte	0x00, 0xf5, 0x21, 0x00


	//----- nvinfo : EIATTR_KPARAM_INFO
	.align		4
.L_27:
        /*0048*/ 	.byte	0x04, 0x17
        /*004a*/ 	.short	(.L_29 - .L_28)
.L_28:
        /*004c*/ 	.word	0x00000000
        /*0050*/ 	.short	0x0004
        /*0052*/ 	.short	0x0020
        /*0054*/ 	.byte	0x00, 0xf5, 0x21, 0x00


	//----- nvinfo : EIATTR_KPARAM_INFO
	.align		4
.L_29:
        /*0058*/ 	.byte	0x04, 0x17
        /*005a*/ 	.short	(.L_31 - .L_30)
.L_30:
        /*005c*/ 	.word	0x00000000
        /*0060*/ 	.short	0x0003
        /*0062*/ 	.short	0x0018
        /*0064*/ 	.byte	0x00, 0xf5, 0x21, 0x00


	//----- nvinfo : EIATTR_KPARAM_INFO
	.align		4
.L_31:
        /*0068*/ 	.byte	0x04, 0x17
        /*006a*/ 	.short	(.L_33 - .L_32)
.L_32:
        /*006c*/ 	.word	0x00000000
        /*0070*/ 	.short	0x0002
        /*0072*/ 	.short	0x0010
        /*0074*/ 	.byte	0x00, 0xf5, 0x21, 0x00


	//----- nvinfo : EIATTR_KPARAM_INFO
	.align		4
.L_33:
        /*0078*/ 	.byte	0x04, 0x17
        /*007a*/ 	.short	(.L_35 - .L_34)
.L_34:
        /*007c*/ 	.word	0x00000000
        /*0080*/ 	.short	0x0001
        /*0082*/ 	.short	0x0008
        /*0084*/ 	.byte	0x00, 0xf5, 0x21, 0x00


	//----- nvinfo : EIATTR_KPARAM_INFO
	.align		4
.L_35:
        /*0088*/ 	.byte	0x04, 0x17
        /*008a*/ 	.short	(.L_37 - .L_36)
.L_36:
        /*008c*/ 	.word	0x00000000
        /*0090*/ 	.short	0x0000
        /*0092*/ 	.short	0x0000
        /*0094*/ 	.byte	0x00, 0xf5, 0x21, 0x00


	//----- nvinfo : EIATTR_SPARSE_MMA_MASK
	.align		4
.L_37:
        /*0098*/ 	.byte	0x03, 0x50
        /*009a*/ 	.short	0x0000


	//----- nvinfo : EIATTR_MAXREG_COUNT
	.align		4
        /*009c*/ 	.byte	0x03, 0x1b
        /*009e*/ 	.short	0x00ff


	//----- nvinfo : EIATTR_MERCURY_ISA_VERSION
	.align		4
        /*00a0*/ 	.byte	0x03, 0x5f
        /*00a2*/ 	.short	0x0101


	//----- nvinfo : EIATTR_VRC_CTA_INIT_COUNT
	.align		4
        /*00a4*/ 	.byte	0x02, 0x4a
	.zero		1
	.zero		1


	//----- nvinfo : EIATTR_EXIT_INSTR_OFFSETS
	.align		4
        /*00a8*/ 	.byte	0x04, 0x1c
        /*00aa*/ 	.short	(.L_39 - .L_38)


	//   ....[0]....
.L_38:
        /*00ac*/ 	.word	0x00000070


	//   ....[1]....
        /*00b0*/ 	.word	0x00000300


	//   ....[2]....
        /*00b4*/ 	.word	0x000006c0


	//   ....[3]....
        /*00b8*/ 	.word	0x000008b0


	//   ....[4]....
        /*00bc*/ 	.word	0x00000a20


	//   ....[5]....
        /*00c0*/ 	.word	0x00000ba0


	//----- nvinfo : EIATTR_CRS_STACK_SIZE
	.align		4
.L_39:
        /*00c4*/ 	.byte	0x04, 0x1e
        /*00c6*/ 	.short	(.L_41 - .L_40)
.L_40:
        /*00c8*/ 	.word	0x00000000


	//----- nvinfo : EIATTR_CBANK_PARAM_SIZE
	.align		4
.L_41:
        /*00cc*/ 	.byte	0x03, 0x19
        /*00ce*/ 	.short	0x003c


	//----- nvinfo : EIATTR_PARAM_CBANK
	.align		4
        /*00d0*/ 	.byte	0x04, 0x0a
        /*00d2*/ 	.short	(.L_43 - .L_42)
	.align		4
.L_42:
        /*00d4*/ 	.word	index@(.nv.constant0._ZN36_GLOBAL__N__f782e049_4_k_cu_93be143629ep_scatter_send_buffer_kernelIfEEvPT_PKS1_PKiS6_S6_Piiii)
        /*00d8*/ 	.short	0x0380
        /*00da*/ 	.short	0x003c


	//----- nvinfo : EIATTR_SW_WAR
	.align		4
.L_43:
        /*00dc*/ 	.byte	0x04, 0x36
        /*00de*/ 	.short	(.L_45 - .L_44)
.L_44:
        /*00e0*/ 	.word	0x00000008
.L_45:


//--------------------- .nv.info._ZN36_GLOBAL__N__f782e049_4_k_cu_93be143629ep_scatter_send_buffer_kernelI13__nv_bfloat16EEvPT_PKS2_PKiS7_S7_Piiii --------------------------
	.section	.nv.info._ZN36_GLOBAL__N__f782e049_4_k_cu_93be143629ep_scatter_send_buffer_kernelI13__nv_bfloat16EEvPT_PKS2_PKiS7_S7_Piiii,"",@"SHT_CUDA_INFO"
	.sectionflags	@""
	.align	4


	//----- nvinfo : EIATTR_CUDA_API_VERSION
	.align		4
        /*0000*/ 	.byte	0x04, 0x37
        /*0002*/ 	.short	(.L_47 - .L_46)
.L_46:
        /*0004*/ 	.word	0x00000082


	//----- nvinfo : EIATTR_KPARAM_INFO
	.align		4
.L_47:
        /*0008*/ 	.byte	0x04, 0x17
        /*000a*/ 	.short	(.L_49 - .L_48)
.L_48:
        /*000c*/ 	.word	0x00000000
        /*0010*/ 	.short	0x0008
        /*0012*/ 	.short	0x0038
        /*0014*/ 	.byte	0x00, 0xf0, 0x11, 0x00


	//----- nvinfo : EIATTR_KPARAM_INFO
	.align		4
.L_49:
        /*0018*/ 	.byte	0x04, 0x17
        /*001a*/ 	.short	(.L_51 - .L_50)
.L_50:
        /*001c*/ 	.word	0x00000000
        /*0020*/ 	.short	0x0007
        /*0022*/ 	.short	0x0034
        /*0024*/ 	.byte	0x00, 0xf0, 0x11, 0x00


	//----- nvinfo : EIATTR_KPARAM_INFO
	.align		4
.L_51:
        /*0028*/ 	.byte	0x04, 0x17
        /*002a*/ 	.short	(.L_53 - .L_52)
.L_52:
        /*002c*/ 	.word	0x00000000
        /*0030*/ 	.short	0x0006
        /*0032*/ 	.short	0x0030
        /*0034*/ 	.byte	0x00, 0xf0, 0x11, 0x00


	//----- nvinfo : EIATTR_KPARAM_INFO
	.align		4
.L_53:
        /*0038*/ 	.byte	0x04, 0x17
        /*003a*/ 	.short	(.L_55 - .L_54)
.L_54:
        /*003c*/ 	.word	0x00000000
        /*0040*/ 	.short	0x0005
        /*0042*/ 	.short	0x0028
        /*0044*/ 	.byte	0x00, 0xf5, 0x21, 0x00


	//----- nvinfo : EIATTR_KPARAM_INFO
	.align		4
.L_55:
        /*0048*/ 	.byte	0x04, 0x17
        /*004a*/ 	.short	(.L_57 - .L_56)
.L_56:
        /*004c*/ 	.word	0x00000000
        /*0050*/ 	.short	0x0004
        /*0052*/ 	.short	0x0020
        /*0054*/ 	.byte	0x00, 0xf5, 0x21, 0x00


	//----- nvinfo : EIATTR_KPARAM_INFO
	.align		4
.L_57:
        /*0058*/ 	.byte	0x04, 0x17
        /*005a*/ 	.short	(.L_59 - .L_58)
.L_58:
        /*005c*/ 	.word	0x00000000
        /*0060*/ 	.short	0x0003
        /*0062*/ 	.short	0x0018
        /*0064*/ 	.byte	0x00, 0xf5, 0x21, 0x00


	//----- nvinfo : EIATTR_KPARAM_INFO
	.align		4
.L_59:
        /*0068*/ 	.byte	0x04, 0x17
        /*006a*/ 	.short	(.L_61 - .L_60)
.L_60:
        /*006c*/ 	.word	0x00000000
        /*0070*/ 	.short	0x0002
        /*0072*/ 	.short	0x0010
        /*0074*/ 	.byte	0x00, 0xf5, 0x21, 0x00


	//----- nvinfo : EIATTR_KPARAM_INFO
	.align		4
.L_61:
        /*0078*/ 	.byte	0x04, 0x17
        /*007a*/ 	.short	(.L_63 - .L_62)
.L_62:
        /*007c*/ 	.word	0x00000000
        /*0080*/ 	.short	0x0001
        /*0082*/ 	.short	0x0008
        /*0084*/ 	.byte	0x00, 0xf5, 0x21, 0x00


	//----- nvinfo : EIATTR_KPARAM_INFO
	.align		4
.L_63:
        /*0088*/ 	.byte	0x04, 0x17
        /*008a*/ 	.short	(.L_65 - .L_64)
.L_64:
        /*008c*/ 	.word	0x00000000
        /*0090*/ 	.short	0x0000
        /*0092*/ 	.short	0x0000
        /*0094*/ 	.byte	0x00, 0xf5, 0x21, 0x00


	//----- nvinfo : EIATTR_SPARSE_MMA_MASK
	.align		4
.L_65:
        /*0098*/ 	.byte	0x03, 0x50
        /*009a*/ 	.short	0x0000


	//----- nvinfo : EIATTR_MAXREG_COUNT
	.align		4
        /*009c*/ 	.byte	0x03, 0x1b
        /*009e*/ 	.short	0x00ff


	//----- nvinfo : EIATTR_MERCURY_ISA_VERSION
	.align		4
        /*00a0*/ 	.byte	0x03, 0x5f
        /*00a2*/ 	.short	0x0101


	//----- nvinfo : EIATTR_VRC_CTA_INIT_COUNT
	.align		4
        /*00a4*/ 	.byte	0x02, 0x4a
	.zero		1
	.zero		1


	//----- nvinfo : EIATTR_EXIT_INSTR_OFFSETS
	.align		4
        /*00a8*/ 	.byte	0x04, 0x1c
        /*00aa*/ 	.short	(.L_67 - .L_66)


	//   ....[0]....
.L_66:
        /*00ac*/ 	.word	0x00000070


	//   ....[1]....
        /*00b0*/ 	.word	0x00000300


	//   ....[2]....
        /*00b4*/ 	.word	0x000006c0


	//   ....[3]....
        /*00b8*/ 	.word	0x000008b0


	//   ....[4]....
        /*00bc*/ 	.word	0x00000a20


	//   ....[5]....
        /*00c0*/ 	.word	0x00000ba0


	//----- nvinfo : EIATTR_CRS_STACK_SIZE
	.align		4
.L_67:
        /*00c4*/ 	.byte	0x04, 0x1e
        /*00c6*/ 	.short	(.L_69 - .L_68)
.L_68:
        /*00c8*/ 	.word	0x00000000


	//----- nvinfo : EIATTR_CBANK_PARAM_SIZE
	.align		4
.L_69:
        /*00cc*/ 	.byte	0x03, 0x19
        /*00ce*/ 	.short	0x003c


	//----- nvinfo : EIATTR_PARAM_CBANK
	.align		4
        /*00d0*/ 	.byte	0x04, 0x0a
        /*00d2*/ 	.short	(.L_71 - .L_70)
	.align		4
.L_70:
        /*00d4*/ 	.word	index@(.nv.constant0._ZN36_GLOBAL__N__f782e049_4_k_cu_93be143629ep_scatter_send_buffer_kernelI13__nv_bfloat16EEvPT_PKS2_PKiS7_S7_Piiii)
        /*00d8*/ 	.short	0x0380
        /*00da*/ 	.short	0x003c


	//----- nvinfo : EIATTR_SW_WAR
	.align		4
.L_71:
        /*00dc*/ 	.byte	0x04, 0x36
        /*00de*/ 	.short	(.L_73 - .L_72)
.L_72:
        /*00e0*/ 	.word	0x00000008
.L_73:


//--------------------- .nv.info._ZN36_GLOBAL__N__f782e049_4_k_cu_93be143631ep_compute_write_offsets_kernelEPiPKiS2_ii --------------------------
	.section	.nv.info._ZN36_GLOBAL__N__f782e049_4_k_cu_93be143631ep_compute_write_offsets_kernelEPiPKiS2_ii,"",@"SHT_CUDA_INFO"
	.sectionflags	@""
	.align	4


	//----- nvinfo : EIATTR_CUDA_API_VERSION
	.align		4
        /*0000*/ 	.byte	0x04, 0x37
        /*0002*/ 	.short	(.L_75 - .L_74)
.L_74:
        /*0004*/ 	.word	0x00000082


	//----- nvinfo : EIATTR_KPARAM_INFO
	.align		4
.L_75:
        /*0008*/ 	.byte	0x04, 0x17
        /*000a*/ 	.short	(.L_77 - .L_76)
.L_76:
        /*000c*/ 	.word	0x00000000
        /*0010*/ 	.short	0x0004
        /*0012*/ 	.short	0x001c
        /*0014*/ 	.byte	0x00, 0xf0, 0x11, 0x00


	//----- nvinfo : EIATTR_KPARAM_INFO
	.align		4
.L_77:
        /*0018*/ 	.byte	0x04, 0x17
        /*001a*/ 	.short	(.L_79 - .L_78)
.L_78:
        /*001c*/ 	.word	0x00000000
        /*0020*/ 	.short	0x0003
        /*0022*/ 	.short	0x0018
        /*0024*/ 	.byte	0x00, 0xf0, 0x11, 0x00


	//----- nvinfo : EIATTR_KPARAM_INFO
	.align		4
.L_79:
        /*0028*/ 	.byte	0x04, 0x17
        /*002a*/ 	.short	(.L_81 - .L_80)
.L_80:
        /*002c*/ 	.word	0x00000000
        /*0030*/ 	.short	0x0002
        /*0032*/ 	.short	0x0010
        /*0034*/ 	.byte	0x00, 0xf5, 0x21, 0x00


	//----- nvinfo : EIATTR_KPARAM_INFO
	.align		4
.L_81:
        /*0038*/ 	.byte	0x04, 0x17
        /*003a*/ 	.short	(.L_83 - .L_82)
.L_82:
        /*003c*/ 	.word	0x00000000
        /*0040*/ 	.short	0x0001
        /*0042*/ 	.short	0x0008
        /*0044*/ 	.byte	0x00, 0xf5, 0x21, 0x00


	//----- nvinfo : EIATTR_KPARAM_INFO
	.align		4
.L_83:
        /*0048*/ 	.byte	0x04, 0x17
        /*004a*/ 	.short	(.L_85 - .L_84)
.L_84:
        /*004c*/ 	.word	0x00000000
        /*0050*/ 	.short	0x0000
        /*0052*/ 	.short	0x0000
        /*0054*/ 	.byte	0x00, 0xf5, 0x21, 0x00


	//----- nvinfo : EIATTR_SPARSE_MMA_MASK
	.align		4
.L_85:
        /*0058*/ 	.byte	0x03, 0x50
        /*005a*/ 	.short	0x0000


	//----- nvinfo : EIATTR_MAXREG_COUNT
	.align		4
        /*005c*/ 	.byte	0x03, 0x1b
        /*005e*/ 	.short	0x00ff


	//----- nvinfo : EIATTR_MERCURY_ISA_VERSION
	.align		4
        /*0060*/ 	.byte	0x03, 0x5f
        /*0062*/ 	.short	0x0101


	//----- nvinfo : EIATTR_VRC_CTA_INIT_COUNT
	.align		4
        /*0064*/ 	.byte	0x02, 0x4a
	.zero		1
	.zero		1


	//----- nvinfo : EIATTR_EXIT_INSTR_OFFSETS
	.align		4
        /*0068*/ 	.byte	0x04, 0x1c
        /*006a*/ 	.short	(.L_87 - .L_86)


	//   ....[0]....
.L_86:
        /*006c*/ 	.word	0x00000050


	//   ....[1]....
        /*0070*/ 	.word	0x00001100


	//   ....[2]....
        /*0074*/ 	.word	0x000016c0


	//   ....[3]....
        /*0078*/ 	.word	0x00001950


	//   ....[4]....
        /*007c*/ 	.word	0x00001b00


	//   ....[5]....
        /*0080*/ 	.word	0x00001b90


	//----- nvinfo : EIATTR_CBANK_PARAM_SIZE
	.align		4
.L_87:
        /*0084*/ 	.byte	0x03, 0x19
        /*0086*/ 	.short	0x0020


	//----- nvinfo : EIATTR_PARAM_CBANK
	.align		4
        /*0088*/ 	.byte	0x04, 0x0a
        /*008a*/ 	.short	(.L_89 - .L_88)
	.align		4
.L_88:
        /*008c*/ 	.word	index@(.nv.constant0._ZN36_GLOBAL__N__f782e049_4_k_cu_93be143631ep_compute_write_offsets_kernelEPiPKiS2_ii)
        /*0090*/ 	.short	0x0380
        /*0092*/ 	.short	0x0020


	//----- nvinfo : EIATTR_SW_WAR
	.align		4
.L_89:
        /*0094*/ 	.byte	0x04, 0x36
        /*0096*/ 	.short	(.L_91 - .L_90)
.L_90:
        /*0098*/ 	.word	0x00000008
.L_91:


//--------------------- .nv.callgraph             --------------------------
	.section	.nv.callgraph,"",@"SHT_CUDA_CALLGRAPH"
	.align	4
	.sectionentsize	8
	.align		4
        /*0000*/ 	.word	0x00000000
	.align		4
        /*0004*/ 	.word	0xffffffff
	.align		4
        /*0008*/ 	.word	0x00000000
	.align		4
        /*000c*/ 	.word	0xfffffffe
	.align		4
        /*0010*/ 	.word	0x00000000
	.align		4
        /*0014*/ 	.word	0xfffffffd
	.align		4
        /*0018*/ 	.word	0x00000000
	.align		4
        /*001c*/ 	.word	0xfffffffc


//--------------------- .text._ZN36_GLOBAL__N__f782e049_4_k_cu_93be143629ep_scatter_send_buffer_kernelIfEEvPT_PKS1_PKiS6_S6_Piiii --------------------------
	.section	.text._ZN36_GLOBAL__N__f782e049_4_k_cu_93be143629ep_scatter_send_buffer_kernelIfEEvPT_PKS1_PKiS6_S6_Piiii,"ax",@progbits
	.align	128
.text._ZN36_GLOBAL__N__f782e049_4_k_cu_93be143629ep_scatter_send_buffer_kernelIfEEvPT_PKS1_PKiS6_S6_Piiii:
        .type           _ZN36_GLOBAL__N__f782e049_4_k_cu_93be143629ep_scatter_send_buffer_kernelIfEEvPT_PKS1_PKiS6_S6_Piiii,@function
        .size           _ZN36_GLOBAL__N__f782e049_4_k_cu_93be143629ep_scatter_send_buffer_kernelIfEEvPT_PKS1_PKiS6_S6_Piiii,(.L_x_39 - _ZN36_GLOBAL__N__f782e049_4_k_cu_93be143629ep_scatter_send_buffer_kernelIfEEvPT_PKS1_PKiS6_S6_Piiii)
        .other          _ZN36_GLOBAL__N__f782e049_4_k_cu_93be143629ep_scatter_send_buffer_kernelIfEEvPT_PKS1_PKiS6_S6_Piiii,@"STO_CUDA_ENTRY STV_DEFAULT"
_ZN36_GLOBAL__N__f782e049_4_k_cu_93be143629ep_scatter_send_buffer_kernelIfEEvPT_PKS1_PKiS6_S6_Piiii:
[----:B------:R-:W-:Y:S01]  /*0000*/  LDC R1, c[0x0][0x37c] ;  /* 0x0000df00ff017b82 */ /* 0x000fe20000000800 */
[----:B------:R-:W0:Y:S07]  /*0010*/  S2R R0, SR_TID.X ;  /* 0x0000000000007919 */ /* 0x000e2e0000002100 */
[----:B------:R-:W0:Y:S01]  /*0020*/  S2UR UR4, SR_CTAID.X ;  /* 0x00000000000479c3 */ /* 0x000e220000002500 */
[----:B------:R-:W1:Y:S07]  /*0030*/  LDCU UR5, c[0x0][0x3b8] ;  /* 0x00007700ff0577ac */ /* 0x000e6e0008000800 */
[----:B------:R-:W0:Y:S02]  /*0040*/  LDC R9, c[0x0][0x360] ;  /* 0x0000d800ff097b82 */ /* 0x000e240000000800 */
[----:B0-----:R-:W-:-:S05]  /*0050*/  IMAD R9, R9, UR4, R0 ;  /* 0x0000000409097c24 */ /* 0x001fca000f8e0200 */
[----:B-1----:R-:W-:-:S13]  /*0060*/  ISETP.GE.AND P0, PT, R9, UR5, PT ;  /* 0x0000000509007c0c */ /* 0x002fda000bf06270 */
[----:B------:R-:W-:Y:S05]  /*0070*/  @P0 EXIT ;  /* 0x000000000000094d */ /* 0x000fea0003800000 */
[----:B------:R-:W0:Y:S01]  /*0080*/  LDCU UR6, c[0x0][0x3b0] ;  /* 0x00007600ff0677ac */ /* 0x000e220008000800 */
[----:B------:R-:W-:Y:S01]  /*0090*/  CS2R R2, SRZ ;  /* 0x0000000000027805 */ /* 0x000fe2000001ff00 */
[----:B------:R-:W1:Y:S01]  /*00a0*/  LDCU.64 UR4, c[0x0][0x358] ;  /* 0x00006b00ff0477ac */ /* 0x000e620008000a00 */
[----:B0-----:R-:W-:-:S09]  /*00b0*/  UISETP.GE.AND UP0, UPT, UR6, 0x1, UPT ;  /* 0x000000010600788c */ /* 0x001fd2000bf06270 */
[----:B-1----:R-:W-:Y:S05]  /*00c0*/  BRA.U !UP0, `(.L_x_0) ;  /* 0x0000000108447547 */ /* 0x002fea000b800000 */
[----:B------:R-:W0:Y:S01]  /*00d0*/  LDC.64 R4, c[0x0][0x390] ;  /* 0x0000e400ff047b82 */ /* 0x000e220000000a00 */
[----:B------:R-:W1:Y:S01]  /*00e0*/  LDCU UR6, c[0x0][0x3b0] ;  /* 0x00007600ff0677ac */ /* 0x000e620008000800 */
[----:B------:R-:W-:Y:S01]  /*00f0*/  BSSY.RECONVERGENT B0, `(.L_x_1) ;  /* 0x000000c000007945 */ /* 0x000fe20003800200 */
[----:B------:R-:W-:Y:S02]  /*0100*/  IMAD.MOV.U32 R7, RZ, RZ, RZ ;  /* 0x000000ffff077224 */ /* 0x000fe400078e00ff */
[----:B-1----:R-:W-:-:S07]  /*0110*/  IMAD.U32 R0, RZ, RZ, UR6 ;  /* 0x00000006ff007e24 */ /* 0x002fce000f8e00ff */
.L_x_2:
[----:B------:R-:W-:-:S05]  /*0120*/  IMAD.IADD R2, R7, 0x1, R0 ;  /* 0x0000000107027824 */ /* 0x000fca00078e0200 */
[----:B------:R-:W-:-:S05]  /*0130*/  SHF.R.U32.HI R11, RZ, 0x1, R2 ;  /* 0x00000001ff0b7819 */ /* 0x000fca0000011602 */
[----:B0-----:R-:W-:-:S06]  /*0140*/  IMAD.WIDE.U32 R2, R11, 0x4, R4 ;  /* 0x000000040b027825 */ /* 0x001fcc00078e0004 */
[----:B------:R-:W2:Y:S02]  /*0150*/  LDG.E.CONSTANT R2, desc[UR4][R2.64+0x4] ;  /* 0x0000040402027981 */ /* 0x000ea4000c1e9900 */
[----:B--2---:R-:W-:-:S04]  /*0160*/  ISETP.GT.AND P0, PT, R2, R9, PT ;  /* 0x000000090200720c */ /* 0x004fc80003f04270 */
[----:B------:R-:W-:-:S09]  /*0170*/  SEL R0, R11, R0, P0 ;  /* 0x000000000b007207 */ /* 0x000fd20000000000 */
[----:B------:R-:W-:-:S05]  /*0180*/  @!P0 VIADD R7, R11, 0x1 ;  /* 0x000000010b078836 */ /* 0x000fca0000000000 */
[----:B------:R-:W-:-:S13]  /*0190*/  ISETP.GE.AND P0, PT, R7, R0, PT ;  /* 0x000000000700720c */ /* 0x000fda0003f06270 */
[----:B------:R-:W-:Y:S05]  /*01a0*/  @!P0 BRA `(.L_x_2) ;  /* 0xfffffffc00dc8947 */ /* 0x000fea000383ffff */
[----:B------:R-:W-:Y:S05]  /*01b0*/  BSYNC.RECONVERGENT B0 ;  /* 0x0000000000007941 */ /* 0x000fea0003800200 */
.L_x_1:
[----:B------:R-:W-:Y:S02]  /*01c0*/  IMAD.MOV.U32 R2, RZ, RZ, R7 ;  /* 0x000000ffff027224 */ /* 0x000fe400078e0007 */
[----:B------:R-:W-:-:S07]  /*01d0*/  IMAD.MOV.U32 R3, RZ, RZ, RZ ;  /* 0x000000ffff037224 */ /* 0x000fce00078e00ff */
.L_x_0:
[----:B------:R-:W0:Y:S01]  /*01e0*/  LDCU.64 UR6, c[0x0][0x390] ;  /* 0x00007200ff0677ac */ /* 0x000e220008000a00 */
[C---:B------:R-:W-:Y:S01]  /*01f0*/  IMAD.SHL.U32 R6, R2.reuse, 0x4, RZ ;  /* 0x0000000402067824 */ /* 0x040fe200078e00ff */
[----:B------:R-:W-:Y:S01]  /*0200*/  SHF.L.U64.HI R2, R2, 0x2, R3 ;  /* 0x0000000202027819 */ /* 0x000fe20000010203 */
[----:B------:R-:W1:Y:S01]  /*0210*/  LDC R0, c[0x0][0x3b4] ;  /* 0x0000ed00ff007b82 */ /* 0x000e620000000800 */
[----:B------:R-:W2:Y:S02]  /*0220*/  LDCU.128 UR8, c[0x0][0x3a0] ;  /* 0x00007400ff0877ac */ /* 0x000ea40008000c00 */
[C---:B0-----:R-:W-:Y:S02]  /*0230*/  IADD3 R4, P0, PT, R6.reuse, UR6, RZ ;  /* 0x0000000606047c10 */ /* 0x041fe4000ff1e0ff */
[----:B--2---:R-:W-:Y:S02]  /*0240*/  IADD3 R6, P1, PT, R6, UR8, RZ ;  /* 0x0000000806067c10 */ /* 0x004fe4000ff3e0ff */
[----:B------:R-:W-:-:S02]  /*0250*/  IADD3.X R5, PT, PT, R2, UR7, RZ, P0, !PT ;  /* 0x0000000702057c10 */ /* 0x000fc400087fe4ff */
[----:B------:R-:W-:-:S03]  /*0260*/  IADD3.X R7, PT, PT, R2, UR9, RZ, P1, !PT ;  /* 0x0000000902077c10 */ /* 0x000fc60008ffe4ff */
[----:B------:R-:W2:Y:S04]  /*0270*/  LDG.E.CONSTANT R4, desc[UR4][R4.64] ;  /* 0x0000000404047981 */ /* 0x000ea8000c1e9900 */
[----:B------:R-:W2:Y:S01]  /*0280*/  LDG.E.CONSTANT R6, desc[UR4][R6.64] ;  /* 0x0000000406067981 */ /* 0x000ea2000c1e9900 */
[----:B------:R-:W-:Y:S02]  /*0290*/  ISETP.NE.U32.AND P0, PT, RZ, UR10, PT ;  /* 0x0000000aff007c0c */ /* 0x000fe4000bf05070 */
[----:B-1----:R-:W-:Y:S02]  /*02a0*/  ISETP.GE.AND P1, PT, R0, 0x1, PT ;  /* 0x000000010000780c */ /* 0x002fe40003f26270 */
[----:B------:R-:W-:-:S13]  /*02b0*/  ISETP.NE.AND.EX P0, PT, RZ, UR11, PT, P0 ;  /* 0x0000000bff007c0c */ /* 0x000fda000bf05300 */
[----:B------:R-:W0:Y:S01]  /*02c0*/  @P0 LDC.64 R2, c[0x0][0x3a8] ;  /* 0x0000ea00ff020b82 */ /* 0x000e220000000a00 */
[----:B--2---:R-:W-:-:S05]  /*02d0*/  IADD3 R11, PT, PT, R6, R9, -R4 ;  /* 0x00000009060b7210 */ /* 0x004fca0007ffe804 */
[----:B0-----:R-:W-:-:S05]  /*02e0*/  @P0 IMAD.WIDE R2, R11, 0x4, R2 ;  /* 0x000000040b020825 */ /* 0x001fca00078e0202 */
[----:B------:R0:W-:Y:S01]  /*02f0*/  @P0 STG.E desc[UR4][R2.64], R9 ;  /* 0x0000000902000986 */ /* 0x0001e2000c101904 */
[----:B------:R-:W-:Y:S05]  /*0300*/  @!P1 EXIT ;  /* 0x000000000000994d */ /* 0x000fea0003800000 */
[C---:B------:R-:W-:Y:S01]  /*0310*/  ISETP.GE.U32.AND P1, PT, R0.reuse, 0x10, PT ;  /* 0x000000100000780c */ /* 0x040fe20003f26070 */
[----:B------:R-:W-:Y:S01]  /*0320*/  IMAD.WIDE R4, R11, R0, RZ ;  /* 0x000000000b047225 */ /* 0x000fe200078e02ff */
[----:B------:R-:W-:-:S03]  /*0330*/  LOP3.LUT R22, R0, 0xf, RZ, 0xc0, !PT ;  /* 0x0000000f00167812 */ /* 0x000fc600078ec0ff */
[----:B0-----:R-:W-:Y:S01]  /*0340*/  IMAD.WIDE R2, R9, R0, RZ ;  /* 0x0000000009027225 */ /* 0x001fe200078e02ff */
[----:B------:R-:W-:-:S03]  /*0350*/  ISETP.NE.AND P0, PT, R22, RZ, PT ;  /* 0x000000ff1600720c */ /* 0x000fc60003f05270 */
[----:B------:R-:W-:-:S04]  /*0360*/  IMAD.MOV.U32 R11, RZ, RZ, RZ ;  /* 0x000000ffff0b7224 */ /* 0x000fc800078e00ff */
[----:B------:R-:W-:Y:S06]  /*0370*/  @!P1 BRA `(.L_x_3) ;  /* 0x0000000000d09947 */ /* 0x000fec0003800000 */
[----:B------:R-:W0:Y:S01]  /*0380*/  LDCU.128 UR8, c[0x0][0x380] ;  /* 0x00007000ff0877ac */ /* 0x000e220008000c00 */
[----:B------:R-:W-:-:S05]  /*0390*/  LOP3.LUT R11, R0, 0x7ffffff0, RZ, 0xc0, !PT ;  /* 0x7ffffff0000b7812 */ /* 0x000fca00078ec0ff */
[----:B------:R-:W-:Y:S01]  /*03a0*/  IMAD.MOV R10, RZ, RZ, -R11 ;  /* 0x000000ffff0a7224 */ /* 0x000fe200078e0a0b */
[----:B0-----:R-:W-:Y:S02]  /*03b0*/  LEA R8, P1, R2, UR10, 0x2 ;  /* 0x0000000a02087c11 */ /* 0x001fe4000f8210ff */
[----:B------:R-:W-:Y:S02]  /*03c0*/  LEA R17, P3, R4, UR8, 0x2 ;  /* 0x0000000804117c11 */ /* 0x000fe4000f8610ff */
[----:B------:R-:W-:Y:S02]  /*03d0*/  IADD3 R8, P2, PT, R8, 0x20, RZ ;  /* 0x0000002008087810 */ /* 0x000fe40007f5e0ff */
[----:B------:R-:W-:Y:S02]  /*03e0*/  IADD3 R17, P4, PT, R17, 0x20, RZ ;  /* 0x0000002011117810 */ /* 0x000fe40007f9e0ff */
[----:B------:R-:W-:Y:S02]  /*03f0*/  LEA.HI.X R9, R2, UR11, R3, 0x2, P1 ;  /* 0x0000000b02097c11 */ /* 0x000fe400088f1403 */
[----:B------:R-:W-:-:S03]  /*0400*/  LEA.HI.X R12, R4, UR9, R5, 0x2, P3 ;  /* 0x00000009040c7c11 */ /* 0x000fc600098f1405 */
[----:B------:R-:W-:Y:S02]  /*0410*/  IMAD.X R9, RZ, RZ, R9, P2 ;  /* 0x000000ffff097224 */ /* 0x000fe400010e0609 */
[----:B------:R-:W-:-:S07]  /*0420*/  IMAD.X R12, RZ, RZ, R12, P4 ;  /* 0x000000ffff0c7224 */ /* 0x000fce00020e060c */
.L_x_4:
[----:B0-----:R-:W2:Y:S04]  /*0430*/  LDG.E.CONSTANT R13, desc[UR4][R8.64+-0x20] ;  /* 0xffffe004080d7981 */ /* 0x001ea8000c1e9900 */
[----:B------:R-:W3:Y:S01]  /*0440*/  LDG.E.CONSTANT R15, desc[UR4][R8.64+-0x1c] ;  /* 0xffffe404080f7981 */ /* 0x000ee2000c1e9900 */
[----:B------:R-:W-:Y:S02]  /*0450*/  IMAD.MOV.U32 R6, RZ, RZ, R17 ;  /* 0x000000ffff067224 */ /* 0x000fe400078e0011 */
[----:B------:R-:W-:Y:S01]  /*0460*/  IMAD.MOV.U32 R7, RZ, RZ, R12 ;  /* 0x000000ffff077224 */ /* 0x000fe200078e000c */
[----:B------:R-:W4:Y:S04]  /*0470*/  LDG.E.CONSTANT R19, desc[UR4][R8.64+-0x14] ;  /* 0xffffec0408137981 */ /* 0x000f28000c1e9900 */
[----:B------:R-:W5:Y:S04]  /*0480*/  LDG.E.CONSTANT R21, desc[UR4][R8.64+-0x10] ;  /* 0xfffff00408157981 */ /* 0x000f68000c1e9900 */
        /* <DEDUP_REMOVED lines=10> */
[----:B--2---:R0:W-:Y:S04]  /*0530*/  STG.E desc[UR4][R6.64+-0x20], R13 ;  /* 0xffffe00d06007986 */ /* 0x0041e8000c101904 */
[----:B---3--:R1:W-:Y:S04]  /*0540*/  STG.E desc[UR4][R6.64+-0x1c], R15 ;  /* 0xffffe40f06007986 */ /* 0x0083e8000c101904 */
[----:B0-----:R-:W2:Y:S04]  /*0550*/  LDG.E.CONSTANT R13, desc[UR4][R8.64+0x10] ;  /* 0x00001004080d7981 */ /* 0x001ea8000c1e9900 */
[----:B-1----:R0:W3:Y:S01]  /*0560*/  LDG.E.CONSTANT R15, desc[UR4][R8.64+0x14] ;  /* 0x00001404080f7981 */ /* 0x0020e2000c1e9900 */
[----:B------:R-:W-:-:S03]  /*0570*/  VIADD R10, R10, 0x10 ;  /* 0x000000100a0a7836 */ /* 0x000fc60000000000 */
[----:B----4-:R-:W-:Y:S04]  /*0580*/  STG.E desc[UR4][R6.64+-0x14], R19 ;  /* 0xffffec1306007986 */ /* 0x010fe8000c101904 */
[----:B-----5:R-:W-:Y:S04]  /*0590*/  STG.E desc[UR4][R6.64+-0x10], R21 ;  /* 0xfffff01506007986 */ /* 0x020fe8000c101904 */
[----:B------:R-:W-:Y:S04]  /*05a0*/  STG.E desc[UR4][R6.64+-0xc], R23 ;  /* 0xfffff41706007986 */ /* 0x000fe8000c101904 */
[----:B------:R-:W-:Y:S04]  /*05b0*/  STG.E desc[UR4][R6.64+-0x8], R25 ;  /* 0xfffff81906007986 */ /* 0x000fe8000c101904 */
[----:B------:R-:W-:Y:S04]  /*05c0*/  STG.E desc[UR4][R6.64+-0x4], R27 ;  /* 0xfffffc1b06007986 */ /* 0x000fe8000c101904 */
[----:B------:R-:W-:Y:S04]  /*05d0*/  STG.E desc[UR4][R6.64], R29 ;  /* 0x0000001d06007986 */ /* 0x000fe8000c101904 */
[----:B------:R-:W-:Y:S04]  /*05e0*/  STG.E desc[UR4][R6.64+0x8], R14 ;  /* 0x0000080e06007986 */ /* 0x000fe8000c101904 */
[----:B------:R-:W-:Y:S04]  /*05f0*/  STG.E desc[UR4][R6.64+0xc], R16 ;  /* 0x00000c1006007986 */ /* 0x000fe8000c101904 */
[----:B------:R-:W-:Y:S04]  /*0600*/  STG.E desc[UR4][R6.64+0x18], R18 ;  /* 0x0000181206007986 */ /* 0x000fe8000c101904 */
[----:B------:R-:W-:Y:S01]  /*0610*/  STG.E desc[UR4][R6.64+0x1c], R20 ;  /* 0x00001c1406007986 */ /* 0x000fe2000c101904 */
[----:B------:R-:W-:-:S02]  /*0620*/  ISETP.NE.AND P1, PT, R10, RZ, PT ;  /* 0x000000ff0a00720c */ /* 0x000fc40003f25270 */
[----:B0-----:R-:W-:Y:S01]  /*0630*/  IADD3 R8, P2, PT, R8, 0x40, RZ ;  /* 0x0000004008087810 */ /* 0x001fe20007f5e0ff */
[----:B------:R0:W-:Y:S04]  /*0640*/  STG.E desc[UR4][R6.64+-0x18], R17 ;  /* 0xffffe81106007986 */ /* 0x0001e8000c101904 */
[----:B------:R1:W-:Y:S01]  /*0650*/  STG.E desc[UR4][R6.64+0x4], R12 ;  /* 0x0000040c06007986 */ /* 0x0003e2000c101904 */
[----:B------:R-:W-:Y:S01]  /*0660*/  IMAD.X R9, RZ, RZ, R9, P2 ;  /* 0x000000ffff097224 */ /* 0x000fe200010e0609 */
[----:B0-----:R-:W-:-:S05]  /*0670*/  IADD3 R17, P3, PT, R6, 0x40, RZ ;  /* 0x0000004006117810 */ /* 0x001fca0007f7e0ff */
[----:B-1----:R-:W-:Y:S01]  /*0680*/  IMAD.X R12, RZ, RZ, R7, P3 ;  /* 0x000000ffff0c7224 */ /* 0x002fe200018e0607 */
[----:B--2---:R0:W-:Y:S04]  /*0690*/  STG.E desc[UR4][R6.64+0x10], R13 ;  /* 0x0000100d06007986 */ /* 0x0041e8000c101904 */
[----:B---3--:R0:W-:Y:S01]  /*06a0*/  STG.E desc[UR4][R6.64+0x14], R15 ;  /* 0x0000140f06007986 */ /* 0x0081e2000c101904 */
[----:B------:R-:W-:Y:S05]  /*06b0*/  @P1 BRA `(.L_x_4) ;  /* 0xfffffffc005c1947 */ /* 0x000fea000383ffff */
.L_x_3:
[----:B------:R-:W-:Y:S05]  /*06c0*/  @!P0 EXIT ;  /* 0x000000000000894d */ /* 0x000fea0003800000 */
[----:B------:R-:W-:Y:S02]  /*06d0*/  ISETP.GE.U32.AND P1, PT, R22, 0x8, PT ;  /* 0x000000081600780c */ /* 0x000fe40003f26070 */
[----:B------:R-:W-:-:S04]  /*06e0*/  LOP3.LUT R12, R0, 0x7, RZ, 0xc0, !PT ;  /* 0x00000007000c7812 */ /* 0x000fc800078ec0ff */
[----:B------:R-:W-:-:S07]  /*06f0*/  ISETP.NE.AND P0, PT, R12, RZ, PT ;  /* 0x000000ff0c00720c */ /* 0x000fce0003f05270 */
[----:B------:R-:W-:Y:S06]  /*0700*/  @!P1 BRA `(.L_x_5) ;  /* 0x0000000000689947 */ /* 0x000fec0003800000 */
[----:B------:R-:W1:Y:S01]  /*0710*/  LDCU.128 UR8, c[0x0][0x380] ;  /* 0x00007000ff0877ac */ /* 0x000e620008000c00 */
[----:B0-----:R-:W-:-:S05]  /*0720*/  IADD3 R6, P1, PT, R2, R11, RZ ;  /* 0x0000000b02067210 */ /* 0x001fca0007f3e0ff */
[----:B------:R-:W-:Y:S01]  /*0730*/  IMAD.X R7, RZ, RZ, R3, P1 ;  /* 0x000000ffff077224 */ /* 0x000fe200008e0603 */
[----:B-1----:R-:W-:-:S04]  /*0740*/  LEA R8, P2, R6, UR10, 0x2 ;  /* 0x0000000a06087c11 */ /* 0x002fc8000f8410ff */
[----:B------:R-:W-:-:S05]  /*0750*/  LEA.HI.X R9, R6, UR11, R7, 0x2, P2 ;  /* 0x0000000b06097c11 */ /* 0x000fca00090f1407 */
[----:B------:R-:W2:Y:S04]  /*0760*/  LDG.E.CONSTANT R13, desc[UR4][R8.64] ;  /* 0x00000004080d7981 */ /* 0x000ea8000c1e9900 */
[----:B------:R-:W3:Y:S04]  /*0770*/  LDG.E.CONSTANT R15, desc[UR4][R8.64+0x4] ;  /* 0x00000404080f7981 */ /* 0x000ee8000c1e9900 */
[----:B------:R-:W4:Y:S04]  /*0780*/  LDG.E.CONSTANT R17, desc[UR4][R8.64+0x8] ;  /* 0x0000080408117981 */ /* 0x000f28000c1e9900 */
[----:B------:R-:W5:Y:S04]  /*0790*/  LDG.E.CONSTANT R19, desc[UR4][R8.64+0xc] ;  /* 0x00000c0408137981 */ /* 0x000f68000c1e9900 */
[----:B------:R-:W5:Y:S04]  /*07a0*/  LDG.E.CONSTANT R21, desc[UR4][R8.64+0x10] ;  /* 0x0000100408157981 */ /* 0x000f68000c1e9900 */
[----:B------:R-:W5:Y:S04]  /*07b0*/  LDG.E.CONSTANT R23, desc[UR4][R8.64+0x14] ;  /* 0x0000140408177981 */ /* 0x000f68000c1e9900 */
[----:B------:R-:W5:Y:S04]  /*07c0*/  LDG.E.CONSTANT R25, desc[UR4][R8.64+0x18] ;  /* 0x0000180408197981 */ /* 0x000f68000c1e9900 */
[----:B------:R-:W5:Y:S01]  /*07d0*/  LDG.E.CONSTANT R27, desc[UR4][R8.64+0x1c] ;  /* 0x00001c04081b7981 */ /* 0x000f62000c1e9900 */
[----:B------:R-:W-:Y:S01]  /*07e0*/  IADD3 R7, P1, PT, R4, R11, RZ ;  /* 0x0000000b04077210 */ /* 0x000fe20007f3e0ff */
[----:B------:R-:W-:-:S03]  /*07f0*/  VIADD R11, R11, 0x8 ;  /* 0x000000080b0b7836 */ /* 0x000fc60000000000 */
[----:B------:R-:W-:Y:S01]  /*0800*/  LEA R6, P2, R7, UR8, 0x2 ;  /* 0x0000000807067c11 */ /* 0x000fe2000f8410ff */
[----:B------:R-:W-:-:S05]  /*0810*/  IMAD.X R10, RZ, RZ, R5, P1 ;  /* 0x000000ffff0a7224 */ /* 0x000fca00008e0605 */
[----:B------:R-:W-:-:S05]  /*0820*/  LEA.HI.X R7, R7, UR9, R10, 0x2, P2 ;  /* 0x0000000907077c11 */ /* 0x000fca00090f140a */
[----:B--2---:R1:W-:Y:S04]  /*0830*/  STG.E desc[UR4][R6.64], R13 ;  /* 0x0000000d06007986 */ /* 0x0043e8000c101904 */
[----:B---3--:R1:W-:Y:S04]  /*0840*/  STG.E desc[UR4][R6.64+0x4], R15 ;  /* 0x0000040f06007986 */ /* 0x0083e8000c101904 */
[----:B----4-:R1:W-:Y:S04]  /*0850*/  STG.E desc[UR4][R6.64+0x8], R17 ;  /* 0x0000081106007986 */ /* 0x0103e8000c101904 */
[----:B-----5:R1:W-:Y:S04]  /*0860*/  STG.E desc[UR4][R6.64+0xc], R19 ;  /* 0x00000c1306007986 */ /* 0x0203e8000c101904 */
[----:B------:R1:W-:Y:S04]  /*0870*/  STG.E desc[UR4][R6.64+0x10], R21 ;  /* 0x0000101506007986 */ /* 0x0003e8000c101904 */
[----:B------:R1:W-:Y:S04]  /*0880*/  STG.E desc[UR4][R6.64+0x14], R23 ;  /* 0x0000141706007986 */ /* 0x0003e8000c101904 */
[----:B------:R1:W-:Y:S04]  /*0890*/  STG.E desc[UR4][R6.64+0x18], R25 ;  /* 0x0000181906007986 */ /* 0x0003e8000c101904 */
[----:B------:R1:W-:Y:S02]  /*08a0*/  STG.E desc[UR4][R6.64+0x1c], R27 ;  /* 0x00001c1b06007986 */ /* 0x0003e4000c101904 */
.L_x_5:
[----:B------:R-:W-:Y:S05]  /*08b0*/  @!P0 EXIT ;  /* 0x000000000000894d */ /* 0x000fea0003800000 */
[----:B------:R-:W-:Y:S02]  /*08c0*/  ISETP.GE.U32.AND P1, PT, R12, 0x4, PT ;  /* 0x000000040c00780c */ /* 0x000fe40003f26070 */
[----:B------:R-:W-:-:S04]  /*08d0*/  LOP3.LUT R0, R0, 0x3, RZ, 0xc0, !PT ;  /* 0x0000000300007812 */ /* 0x000fc800078ec0ff */
[----:B------:R-:W-:-:S07]  /*08e0*/  ISETP.NE.AND P0, PT, R0, RZ, PT ;  /* 0x000000ff0000720c */ /* 0x000fce0003f05270 */
[----:B------:R-:W-:Y:S06]  /*08f0*/  @!P1 BRA `(.L_x_6) ;  /* 0x0000000000489947 */ /* 0x000fec0003800000 */
[----:B------:R-:W2:Y:S01]  /*0900*/  LDCU.128 UR8, c[0x0][0x380] ;  /* 0x00007000ff0877ac */ /* 0x000ea20008000c00 */
[----:B01----:R-:W-:-:S05]  /*0910*/  IADD3 R7, P1, PT, R2, R11, RZ ;  /* 0x0000000b02077210 */ /* 0x003fca0007f3e0ff */
[----:B------:R-:W-:Y:S01]  /*0920*/  IMAD.X R8, RZ, RZ, R3, P1 ;  /* 0x000000ffff087224 */ /* 0x000fe200008e0603 */
[----:B--2---:R-:W-:-:S04]  /*0930*/  LEA R6, P2, R7, UR10, 0x2 ;  /* 0x0000000a07067c11 */ /* 0x004fc8000f8410ff */
[----:B------:R-:W-:-:S05]  /*0940*/  LEA.HI.X R7, R7, UR11, R8, 0x2, P2 ;  /* 0x0000000b07077c11 */ /* 0x000fca00090f1408 */
[----:B------:R-:W2:Y:S04]  /*0950*/  LDG.E.CONSTANT R13, desc[UR4][R6.64] ;  /* 0x00000004060d7981 */ /* 0x000ea8000c1e9900 */
[----:B------:R-:W3:Y:S04]  /*0960*/  LDG.E.CONSTANT R15, desc[UR4][R6.64+0x4] ;  /* 0x00000404060f7981 */ /* 0x000ee8000c1e9900 */
[----:B------:R-:W4:Y:S04]  /*0970*/  LDG.E.CONSTANT R17, desc[UR4][R6.64+0x8] ;  /* 0x0000080406117981 */ /* 0x000f28000c1e9900 */
        /* <DEDUP_REMOVED lines=9> */
[----:B-----5:R2:W-:Y:S02]  /*0a10*/  STG.E desc[UR4][R8.64+0xc], R19 ;  /* 0x00000c1308007986 */ /* 0x0205e4000c101904 */
.L_x_6:
[----:B------:R-:W-:Y:S05]  /*0a20*/  @!P0 EXIT ;  /* 0x000000000000894d */ /* 0x000fea0003800000 */
[----:B------:R-:W3:Y:S01]  /*0a30*/  LDCU.128 UR8, c[0x0][0x380] ;  /* 0x00007000ff0877ac */ /* 0x000ee20008000c00 */
[-C--:B--2---:R-:W-:Y:S01]  /*0a40*/  IADD3 R9, P0, PT, R4, R11.reuse, RZ ;  /* 0x0000000b04097210 */ /* 0x084fe20007f1e0ff */
[----:B------:R-:W-:Y:S01]  /*0a50*/  IMAD.MOV R0, RZ, RZ, -R0 ;  /* 0x000000ffff007224 */ /* 0x000fe200078e0a00 */
[----:B01----:R-:W-:-:S03]  /*0a60*/  IADD3 R7, P1, PT, R2, R11, RZ ;  /* 0x0000000b02077210 */ /* 0x003fc60007f3e0ff */
[----:B------:R-:W-:Y:S02]  /*0a70*/  IMAD.X R8, RZ, RZ, R5, P0 ;  /* 0x000000ffff087224 */ /* 0x000fe400000e0605 */
[----:B------:R-:W-:Y:S01]  /*0a80*/  IMAD.X R2, RZ, RZ, R3, P1 ;  /* 0x000000ffff027224 */ /* 0x000fe200008e0603 */
[----:B---3--:R-:W-:Y:S02]  /*0a90*/  LEA R6, P0, R9, UR8, 0x2 ;  /* 0x0000000809067c11 */ /* 0x008fe4000f8010ff */
[----:B------:R-:W-:Y:S02]  /*0aa0*/  LEA R4, P2, R7, UR10, 0x2 ;  /* 0x0000000a07047c11 */ /* 0x000fe4000f8410ff */
[----:B------:R-:W-:Y:S02]  /*0ab0*/  LEA.HI.X R9, R9, UR9, R8, 0x2, P0 ;  /* 0x0000000909097c11 */ /* 0x000fe400080f1408 */
[----:B------:R-:W-:-:S09]  /*0ac0*/  LEA.HI.X R7, R7, UR11, R2, 0x2, P2 ;  /* 0x0000000b07077c11 */ /* 0x000fd200090f1402 */
.L_x_7:
[----:B0-----:R-:W-:Y:S02]  /*0ad0*/  IMAD.MOV.U32 R2, RZ, RZ, R4 ;  /* 0x000000ffff027224 */ /* 0x001fe400078e0004 */
[----:B------:R-:W-:-:S05]  /*0ae0*/  IMAD.MOV.U32 R3, RZ, RZ, R7 ;  /* 0x000000ffff037224 */ /* 0x000fca00078e0007 */
[----:B------:R0:W2:Y:S01]  /*0af0*/  LDG.E.CONSTANT R5, desc[UR4][R2.64] ;  /* 0x0000000402057981 */ /* 0x0000a2000c1e9900 */
[----:B------:R-:W-:Y:S01]  /*0b00*/  VIADD R0, R0, 0x1 ;  /* 0x0000000100007836 */ /* 0x000fe20000000000 */
[----:B------:R-:W-:-:S04]  /*0b10*/  IADD3 R4, P2, PT, R4, 0x4, RZ ;  /* 0x0000000404047810 */ /* 0x000fc80007f5e0ff */
[----:B------:R-:W-:Y:S01]  /*0b20*/  ISETP.NE.AND P0, PT, R0, RZ, PT ;  /* 0x000000ff0000720c */ /* 0x000fe20003f05270 */
[----:B------:R-:W-:Y:S02]  /*0b30*/  IMAD.X R7, RZ, RZ, R7, P2 ;  /* 0x000000ffff077224 */ /* 0x000fe400010e0607 */
[----:B0-----:R-:W-:Y:S01]  /*0b40*/  IMAD.MOV.U32 R2, RZ, RZ, R6 ;  /* 0x000000ffff027224 */ /* 0x001fe200078e0006 */
[----:B------:R-:W-:Y:S01]  /*0b50*/  IADD3 R6, P1, PT, R6, 0x4, RZ ;  /* 0x0000000406067810 */ /* 0x000fe20007f3e0ff */
[----:B------:R-:W-:-:S04]  /*0b60*/  IMAD.MOV.U32 R3, RZ, RZ, R9 ;  /* 0x000000ffff037224 */ /* 0x000fc800078e0009 */
[----:B------:R-:W-:Y:S01]  /*0b70*/  IMAD.X R9, RZ, RZ, R9, P1 ;  /* 0x000000ffff097224 */ /* 0x000fe200008e0609 */
[----:B--2---:R0:W-:Y:S03]  /*0b80*/  STG.E desc[UR4][R2.64], R5 ;  /* 0x0000000502007986 */ /* 0x0041e6000c101904 */
[----:B------:R-:W-:Y:S05]  /*0b90*/  @P0 BRA `(.L_x_7) ;  /* 0xfffffffc00cc0947 */ /* 0x000fea000383ffff */
[----:B------:R-:W-:Y:S05]  /*0ba0*/  EXIT ;  /* 0x000000000000794d */ /* 0x000fea0003800000 */
.L_x_8:
[----:B------:R-:W-:-:S00]  /*0bb0*/  BRA `(.L_x_8) ;  /* 0xfffffffc00fc7947 */ /* 0x000fc0000383ffff */
[----:B------:R-:W-:-:S00]  /*0bc0*/  NOP ;  /* 0x0000000000007918 */ /* 0x000fc00000000000 */
        /* <DEDUP_REMOVED lines=11> */
.L_x_39:


//--------------------- .text._ZN36_GLOBAL__N__f782e049_4_k_cu_93be143629ep_scatter_send_buffer_kernelI13__nv_bfloat16EEvPT_PKS2_PKiS7_S7_Piiii --------------------------
	.section	.text._ZN36_GLOBAL__N__f782e049_4_k_cu_93be143629ep_scatter_send_buffer_kernelI13__nv_bfloat16EEvPT_PKS2_PKiS7_S7_Piiii,"ax",@progbits
	.align	128
.text._ZN36_GLOBAL__N__f782e049_4_k_cu_93be143629ep_scatter_send_buffer_kernelI13__nv_bfloat16EEvPT_PKS2_PKiS7_S7_Piiii:
        .type           _ZN36_GLOBAL__N__f782e049_4_k_cu_93be143629ep_scatter_send_buffer_kernelI13__nv_bfloat16EEvPT_PKS2_PKiS7_S7_Piiii,@function
        .size           _ZN36_GLOBAL__N__f782e049_4_k_cu_93be143629ep_scatter_send_buffer_kernelI13__nv_bfloat16EEvPT_PKS2_PKiS7_S7_Piiii,(.L_x_40 - _ZN36_GLOBAL__N__f782e049_4_k_cu_93be143629ep_scatter_send_buffer_kernelI13__nv_bfloat16EEvPT_PKS2_PKiS7_S7_Piiii)
        .other          _ZN36_GLOBAL__N__f782e049_4_k_cu_93be143629ep_scatter_send_buffer_kernelI13__nv_bfloat16EEvPT_PKS2_PKiS7_S7_Piiii,@"STO_CUDA_ENTRY STV_DEFAULT"
_ZN36_GLOBAL__N__f782e049_4_k_cu_93be143629ep_scatter_send_buffer_kernelI13__nv_bfloat16EEvPT_PKS2_PKiS7_S7_Piiii:
        /* <DEDUP_REMOVED lines=18> */
.L_x_11:
        /* <DEDUP_REMOVED lines=10> */
.L_x_10:
[----:B------:R-:W-:Y:S02]  /*01c0*/  IMAD.MOV.U32 R2, RZ, RZ, R7 ;  /* 0x000000ffff027224 */ /* 0x000fe400078e0007 */
[----:B------:R-:W-:-:S07]  /*01d0*/  IMAD.MOV.U32 R3, RZ, RZ, RZ ;  /* 0x000000ffff037224 */ /* 0x000fce00078e00ff */
.L_x_9:
        /* <DEDUP_REMOVED lines=37> */
.L_x_13:
[----:B0-----:R-:W2:Y:S04]  /*0430*/  LDG.E.U16.CONSTANT R13, desc[UR4][R6.64+-0x10] ;  /* 0xfffff004060d7981 */ /* 0x001ea8000c1e9500 */
[----:B------:R-:W3:Y:S01]  /*0440*/  LDG.E.U16.CONSTANT R15, desc[UR4][R6.64+-0xe] ;  /* 0xfffff204060f7981 */ /* 0x000ee2000c1e9500 */
[----:B------:R-:W-:Y:S02]  /*0450*/  IMAD.MOV.U32 R8, RZ, RZ, R17 ;  /* 0x000000ffff087224 */ /* 0x000fe400078e0011 */
[----:B------:R-:W-:Y:S01]  /*0460*/  IMAD.MOV.U32 R9, RZ, RZ, R12 ;  /* 0x000000ffff097224 */ /* 0x000fe200078e000c */
[----:B------:R-:W4:Y:S04]  /*0470*/  LDG.E.U16.CONSTANT R19, desc[UR4][R6.64+-0xa] ;  /* 0xfffff60406137981 */ /* 0x000f28000c1e9500 */
[----:B------:R-:W5:Y:S04]  /*0480*/  LDG.E.U16.CONSTANT R21, desc[UR4][R6.64+-0x8] ;  /* 0xfffff80406157981 */ /* 0x000f68000c1e9500 */
        /* <DEDUP_REMOVED lines=10> */
[----:B--2---:R0:W-:Y:S04]  /*0530*/  STG.E.U16 desc[UR4][R8.64+-0x10], R13 ;  /* 0xfffff00d08007986 */ /* 0x0041e8000c101504 */
[----:B---3--:R1:W-:Y:S04]  /*0540*/  STG.E.U16 desc[UR4][R8.64+-0xe], R15 ;  /* 0xfffff20f08007986 */ /* 0x0083e8000c101504 */
[----:B0-----:R-:W2:Y:S04]  /*0550*/  LDG.E.U16.CONSTANT R13, desc[UR4][R6.64+0x8] ;  /* 0x00000804060d7981 */ /* 0x001ea8000c1e9500 */
[----:B-1----:R0:W3:Y:S01]  /*0560*/  LDG.E.U16.CONSTANT R15, desc[UR4][R6.64+0xa] ;  /* 0x00000a04060f7981 */ /* 0x0020e2000c1e9500 */
[----:B------:R-:W-:-:S03]  /*0570*/  VIADD R10, R10, 0x10 ;  /* 0x000000100a0a7836 */ /* 0x000fc60000000000 */
[----:B----4-:R-:W-:Y:S04]  /*0580*/  STG.E.U16 desc[UR4][R8.64+-0xa], R19 ;  /* 0xfffff61308007986 */ /* 0x010fe8000c101504 */
[----:B-----5:R-:W-:Y:S04]  /*0590*/  STG.E.U16 desc[UR4][R8.64+-0x8], R21 ;  /* 0xfffff81508007986 */ /* 0x020fe8000c101504 */
[----:B------:R-:W-:Y:S04]  /*05a0*/  STG.E.U16 desc[UR4][R8.64+-0x6], R23 ;  /* 0xfffffa1708007986 */ /* 0x000fe8000c101504 */
[----:B------:R-:W-:Y:S04]  /*05b0*/  STG.E.U16 desc[UR4][R8.64+-0x4], R25 ;  /* 0xfffffc1908007986 */ /* 0x000fe8000c101504 */
[----:B------:R-:W-:Y:S04]  /*05c0*/  STG.E.U16 desc[UR4][R8.64+-0x2], R27 ;  /* 0xfffffe1b08007986 */ /* 0x000fe8000c101504 */
[----:B------:R-:W-:Y:S04]  /*05d0*/  STG.E.U16 desc[UR4][R8.64], R29 ;  /* 0x0000001d08007986 */ /* 0x000fe8000c101504 */
[----:B------:R-:W-:Y:S04]  /*05e0*/  STG.E.U16 desc[UR4][R8.64+0x4], R14 ;  /* 0x0000040e08007986 */ /* 0x000fe8000c101504 */
[----:B------:R-:W-:Y:S04]  /*05f0*/  STG.E.U16 desc[UR4][R8.64+0x6], R16 ;  /* 0x0000061008007986 */ /* 0x000fe8000c101504 */
[----:B------:R-:W-:Y:S04]  /*0600*/  STG.E.U16 desc[UR4][R8.64+0xc], R18 ;  /* 0x00000c1208007986 */ /* 0x000fe8000c101504 */
[----:B------:R-:W-:Y:S01]  /*0610*/  STG.E.U16 desc[UR4][R8.64+0xe], R20 ;  /* 0x00000e1408007986 */ /* 0x000fe2000c101504 */
[----:B------:R-:W-:-:S02]  /*0620*/  ISETP.NE.AND P1, PT, R10, RZ, PT ;  /* 0x000000ff0a00720c */ /* 0x000fc40003f25270 */
[----:B0-----:R-:W-:Y:S01]  /*0630*/  IADD3 R6, P3, PT, R6, 0x20, RZ ;  /* 0x0000002006067810 */ /* 0x001fe20007f7e0ff */
[----:B------:R0:W-:Y:S04]  /*0640*/  STG.E.U16 desc[UR4][R8.64+-0xc], R17 ;  /* 0xfffff41108007986 */ /* 0x0001e8000c101504 */
[----:B------:R1:W-:Y:S01]  /*0650*/  STG.E.U16 desc[UR4][R8.64+0x2], R12 ;  /* 0x0000020c08007986 */ /* 0x0003e2000c101504 */
[----:B------:R-:W-:Y:S01]  /*0660*/  IMAD.X R7, RZ, RZ, R7, P3 ;  /* 0x000000ffff077224 */ /* 0x000fe200018e0607 */
[----:B0-----:R-:W-:-:S05]  /*0670*/  IADD3 R17, P2, PT, R8, 0x20, RZ ;  /* 0x0000002008117810 */ /* 0x001fca0007f5e0ff */
[----:B-1----:R-:W-:Y:S01]  /*0680*/  IMAD.X R12, RZ, RZ, R9, P2 ;  /* 0x000000ffff0c7224 */ /* 0x002fe200010e0609 */
[----:B--2---:R0:W-:Y:S04]  /*0690*/  STG.E.U16 desc[UR4][R8.64+0x8], R13 ;  /* 0x0000080d08007986 */ /* 0x0041e8000c101504 */
[----:B---3--:R0:W-:Y:S01]  /*06a0*/  STG.E.U16 desc[UR4][R8.64+0xa], R15 ;  /* 0x00000a0f08007986 */ /* 0x0081e2000c101504 */
[----:B------:R-:W-:Y:S05]  /*06b0*/  @P1 BRA `(.L_x_13) ;  /* 0xfffffffc005c1947 */ /* 0x000fea000383ffff */
.L_x_12:
[----:B------:R-:W-:Y:S05]  /*06c0*/  @!P0 EXIT ;  /* 0x000000000000894d */ /* 0x000fea0003800000 */
[----:B------:R-:W-:Y:S02]  /*06d0*/  ISETP.GE.U32.AND P1, PT, R22, 0x8, PT ;  /* 0x000000081600780c */ /* 0x000fe40003f26070 */
[----:B------:R-:W-:-:S04]  /*06e0*/  LOP3.LUT R12, R0, 0x7, RZ, 0xc0, !PT ;  /* 0x00000007000c7812 */ /* 0x000fc800078ec0ff */
[----:B------:R-:W-:-:S07]  /*06f0*/  ISETP.NE.AND P0, PT, R12, RZ, PT ;  /* 0x000000ff0c00720c */ /* 0x000fce0003f05270 */
[----:B------:R-:W-:Y:S06]  /*0700*/  @!P1 BRA `(.L_x_14) ;  /* 0x0000000000689947 */ /* 0x000fec0003800000 */
[----:B------:R-:W0:Y:S01]  /*0710*/  LDCU.128 UR8, c[0x0][0x380] ;  /* 0x00007000ff0877ac */ /* 0x000e220008000c00 */
[----:B------:R-:W-:-:S05]  /*0720*/  IADD3 R6, P1, PT, R2, R11, RZ ;  /* 0x0000000b02067210 */ /* 0x000fca0007f3e0ff */
[----:B------:R-:W-:Y:S01]  /*0730*/  IMAD.X R7, RZ, RZ, R3, P1 ;  /* 0x000000ffff077224 */ /* 0x000fe200008e0603 */
[----:B0-----:R-:W-:-:S04]  /*0740*/  LEA R8, P2, R6, UR10, 0x1 ;  /* 0x0000000a06087c11 */ /* 0x001fc8000f8408ff */
[----:B------:R-:W-:-:S05]  /*0750*/  LEA.HI.X R9, R6, UR11, R7, 0x1, P2 ;  /* 0x0000000b06097c11 */ /* 0x000fca00090f0c07 */
[----:B------:R-:W2:Y:S04]  /*0760*/  LDG.E.U16.CONSTANT R13, desc[UR4][R8.64] ;  /* 0x00000004080d7981 */ /* 0x000ea8000c1e9500 */
[----:B------:R-:W3:Y:S04]  /*0770*/  LDG.E.U16.CONSTANT R15, desc[UR4][R8.64+0x2] ;  /* 0x00000204080f7981 */ /* 0x000ee8000c1e9500 */
[----:B------:R-:W4:Y:S04]  /*0780*/  LDG.E.U16.CONSTANT R17, desc[UR4][R8.64+0x4] ;  /* 0x0000040408117981 */ /* 0x000f28000c1e9500 */
[----:B------:R-:W5:Y:S04]  /*0790*/  LDG.E.U16.CONSTANT R19, desc[UR4][R8.64+0x6] ;  /* 0x0000060408137981 */ /* 0x000f68000c1e9500 */
[----:B------:R-:W5:Y:S04]  /*07a0*/  LDG.E.U16.CONSTANT R21, desc[UR4][R8.64+0x8] ;  /* 0x0000080408157981 */ /* 0x000f68000c1e9500 */
[----:B------:R-:W5:Y:S04]  /*07b0*/  LDG.E.U16.CONSTANT R23, desc[UR4][R8.64+0xa] ;  /* 0x00000a0408177981 */ /* 0x000f68000c1e9500 */
[----:B------:R-:W5:Y:S04]  /*07c0*/  LDG.E.U16.CONSTANT R25, desc[UR4][R8.64+0xc] ;  /* 0x00000c0408197981 */ /* 0x000f68000c1e9500 */
[----:B------:R-:W5:Y:S01]  /*07d0*/  LDG.E.U16.CONSTANT R27, desc[UR4][R8.64+0xe] ;  /* 0x00000e04081b7981 */ /* 0x000f62000c1e9500 */
[----:B------:R-:W-:Y:S01]  /*07e0*/  IADD3 R7, P1, PT, R4, R11, RZ ;  /* 0x0000000b04077210 */ /* 0x000fe20007f3e0ff */
[----:B------:R-:W-:-:S03]  /*07f0*/  VIADD R11, R11, 0x8 ;  /* 0x000000080b0b7836 */ /* 0x000fc60000000000 */
[----:B------:R-:W-:Y:S01]  /*0800*/  LEA R6, P2, R7, UR8, 0x1 ;  /* 0x0000000807067c11 */ /* 0x000fe2000f8408ff */
[----:B------:R-:W-:-:S05]  /*0810*/  IMAD.X R10, RZ, RZ, R5, P1 ;  /* 0x000000ffff0a7224 */ /* 0x000fca00008e0605 */
[----:B------:R-:W-:-:S05]  /*0820*/  LEA.HI.X R7, R7, UR9, R10, 0x1, P2 ;  /* 0x0000000907077c11 */ /* 0x000fca00090f0c0a */
[----:B--2---:R1:W-:Y:S04]  /*0830*/  STG.E.U16 desc[UR4][R6.64], R13 ;  /* 0x0000000d06007986 */ /* 0x0043e8000c101504 */
[----:B---3--:R1:W-:Y:S04]  /*0840*/  STG.E.U16 desc[UR4][R6.64+0x2], R15 ;  /* 0x0000020f06007986 */ /* 0x0083e8000c101504 */
[----:B----4-:R1:W-:Y:S04]  /*0850*/  STG.E.U16 desc[UR4][R6.64+0x4], R17 ;  /* 0x0000041106007986 */ /* 0x0103e8000c101504 */
[----:B-----5:R1:W-:Y:S04]  /*0860*/  STG.E.U16 desc[UR4][R6.64+0x6], R19 ;  /* 0x0000061306007986 */ /* 0x0203e8000c101504 */
[----:B------:R1:W-:Y:S04]  /*0870*/  STG.E.U16 desc[UR4][R6.64+0x8], R21 ;  /* 0x0000081506007986 */ /* 0x0003e8000c101504 */
[----:B------:R1:W-:Y:S04]  /*0880*/  STG.E.U16 desc[UR4][R6.64+0xa], R23 ;  /* 0x00000a1706007986 */ /* 0x0003e8000c101504 */
[----:B------:R1:W-:Y:S04]  /*0890*/  STG.E.U16 desc[UR4][R6.64+0xc], R25 ;  /* 0x00000c1906007986 */ /* 0x0003e8000c101504 */
[----:B------:R1:W-:Y:S02]  /*08a0*/  STG.E.U16 desc[UR4][R6.64+0xe], R27 ;  /* 0x00000e1b06007986 */ /* 0x0003e4000c101504 */
.L_x_14:
[----:B------:R-:W-:Y:S05]  /*08b0*/  @!P0 EXIT ;  /* 0x000000000000894d */ /* 0x000fea0003800000 */
[----:B------:R-:W-:Y:S02]  /*08c0*/  ISETP.GE.U32.AND P1, PT, R12, 0x4, PT ;  /* 0x000000040c00780c */ /* 0x000fe40003f26070 */
[----:B------:R-:W-:-:S04]  /*08d0*/  LOP3.LUT R0, R0, 0x3, RZ, 0xc0, !PT ;  /* 0x0000000300007812 */ /* 0x000fc800078ec0ff */
[----:B------:R-:W-:-:S07]  /*08e0*/  ISETP.NE.AND P0, PT, R0, RZ, PT ;  /* 0x000000ff0000720c */ /* 0x000fce0003f05270 */
[----:B------:R-:W-:Y:S06]  /*08f0*/  @!P1 BRA `(.L_x_15) ;  /* 0x0000000000489947 */ /* 0x000fec0003800000 */
[----:B------:R-:W0:Y:S01]  /*0900*/  LDCU.128 UR8, c[0x0][0x380] ;  /* 0x00007000ff0877ac */ /* 0x000e220008000c00 */
[----:B-1----:R-:W-:-:S05]  /*0910*/  IADD3 R6, P1, PT, R2, R11, RZ ;  /* 0x0000000b02067210 */ /* 0x002fca0007f3e0ff */
[----:B------:R-:W-:Y:S01]  /*0920*/  IMAD.X R7, RZ, RZ, R3, P1 ;  /* 0x000000ffff077224 */ /* 0x000fe200008e0603 */
[----:B0-----:R-:W-:-:S04]  /*0930*/  LEA R8, P2, R6, UR10, 0x1 ;  /* 0x0000000a06087c11 */ /* 0x001fc8000f8408ff */
[----:B------:R-:W-:-:S05]  /*0940*/  LEA.HI.X R9, R6, UR11, R7, 0x1, P2 ;  /* 0x0000000b06097c11 */ /* 0x000fca00090f0c07 */
[----:B------:R-:W2:Y:S04]  /*0950*/  LDG.E.U16.CONSTANT R13, desc[UR4][R8.64] ;  /* 0x00000004080d7981 */ /* 0x000ea8000c1e9500 */
[----:B------:R-:W3:Y:S04]  /*0960*/  LDG.E.U16.CONSTANT R15, desc[UR4][R8.64+0x2] ;  /* 0x00000204080f7981 */ /* 0x000ee8000c1e9500 */
[----:B------:R-:W4:Y:S04]  /*0970*/  LDG.E.U16.CONSTANT R17, desc[UR4][R8.64+0x4] ;  /* 0x0000040408117981 */ /* 0x000f28000c1e9500 */
        /* <DEDUP_REMOVED lines=9> */
[----:B-----5:R2:W-:Y:S02]  /*0a10*/  STG.E.U16 desc[UR4][R6.64+0x6], R19 ;  /* 0x0000061306007986 */ /* 0x0205e4000c101504 */
.L_x_15:
[----:B------:R-:W-:Y:S05]  /*0a20*/  @!P0 EXIT ;  /* 0x000000000000894d */ /* 0x000fea0003800000 */
[----:B------:R-:W3:Y:S01]  /*0a30*/  LDCU.128 UR8, c[0x0][0x380] ;  /* 0x00007000ff0877ac */ /* 0x000ee20008000c00 */
[-C--:B0-----:R-:W-:Y:S01]  /*0a40*/  IADD3 R9, P0, PT, R2, R11.reuse, RZ ;  /* 0x0000000b02097210 */ /* 0x081fe20007f1e0ff */
[----:B------:R-:W-:Y:S01]  /*0a50*/  IMAD.MOV R0, RZ, RZ, -R0 ;  /* 0x000000ffff007224 */ /* 0x000fe200078e0a00 */
[----:B-12---:R-:W-:-:S03]  /*0a60*/  IADD3 R7, P1, PT, R4, R11, RZ ;  /* 0x0000000b04077210 */ /* 0x006fc60007f3e0ff */
[----:B------:R-:W-:Y:S02]  /*0a70*/  IMAD.X R8, RZ, RZ, R3, P0 ;  /* 0x000000ffff087224 */ /* 0x000fe400000e0603 */
[----:B------:R-:W-:Y:S01]  /*0a80*/  IMAD.X R2, RZ, RZ, R5, P1 ;  /* 0x000000ffff027224 */ /* 0x000fe200008e0605 */
[----:B---3--:R-:W-:Y:S02]  /*0a90*/  LEA R6, P0, R9, UR10, 0x1 ;  /* 0x0000000a09067c11 */ /* 0x008fe4000f8008ff */
[----:B------:R-:W-:Y:S02]  /*0aa0*/  LEA R4, P2, R7, UR8, 0x1 ;  /* 0x0000000807047c11 */ /* 0x000fe4000f8408ff */
[----:B------:R-:W-:Y:S02]  /*0ab0*/  LEA.HI.X R9, R9, UR11, R8, 0x1, P0 ;  /* 0x0000000b09097c11 */ /* 0x000fe400080f0c08 */
[----:B------:R-:W-:-:S09]  /*0ac0*/  LEA.HI.X R7, R7, UR9, R2, 0x1, P2 ;  /* 0x0000000907077c11 */ /* 0x000fd200090f0c02 */
.L_x_16:
[----:B0-----:R-:W-:Y:S02]  /*0ad0*/  IMAD.MOV.U32 R2, RZ, RZ, R6 ;  /* 0x000000ffff027224 */ /* 0x001fe400078e0006 */
[----:B------:R-:W-:-:S05]  /*0ae0*/  IMAD.MOV.U32 R3, RZ, RZ, R9 ;  /* 0x000000ffff037224 */ /* 0x000fca00078e0009 */
[----:B------:R0:W2:Y:S01]  /*0af0*/  LDG.E.U16.CONSTANT R5, desc[UR4][R2.64] ;  /* 0x0000000402057981 */ /* 0x0000a2000c1e9500 */
        /* <DEDUP_REMOVED lines=8> */
[----:B--2---:R0:W-:Y:S03]  /*0b80*/  STG.E.U16 desc[UR4][R2.64], R5 ;  /* 0x0000000502007986 */ /* 0x0041e6000c101504 */
[----:B------:R-:W-:Y:S05]  /*0b90*/  @P0 BRA `(.L_x_16) ;  /* 0xfffffffc00cc0947 */ /* 0x000fea000383ffff */
[----:B------:R-:W-:Y:S05]  /*0ba0*/  EXIT ;  /* 0x000000000000794d */ /* 0x000fea0003800000 */
.L_x_17:
        /* <DEDUP_REMOVED lines=13> */
.L_x_40:


//--------------------- .text._ZN36_GLOBAL__N__f782e049_4_k_cu_93be143631ep_compute_write_offsets_kernelEPiPKiS2_ii --------------------------
	.section	.text._ZN36_GLOBAL__N__f782e049_4_k_cu_93be143631ep_compute_write_offsets_kernelEPiPKiS2_ii,"ax",@progbits
	.align	128
.text._ZN36_GLOBAL__N__f782e049_4_k_cu_93be143631ep_compute_write_offsets_kernelEPiPKiS2_ii:
        .type           _ZN36_GLOBAL__N__f782e049_4_k_cu_93be143631ep_compute_write_offsets_kernelEPiPKiS2_ii,@function
        .size           _ZN36_GLOBAL__N__f782e049_4_k_cu_93be143631ep_compute_write_offsets_kernelEPiPKiS2_ii,(.L_x_41 - _ZN36_GLOBAL__N__f782e049_4_k_cu_93be143631ep_compute_write_offsets_kernelEPiPKiS2_ii)
        .other          _ZN36_GLOBAL__N__f782e049_4_k_cu_93be143631ep_compute_write_offsets_kernelEPiPKiS2_ii,@"STO_CUDA_ENTRY STV_DEFAULT"
_ZN36_GLOBAL__N__f782e049_4_k_cu_93be143631ep_compute_write_offsets_kernelEPiPKiS2_ii:
[----:B------:R-:W0:Y:S01]  /*0000*/  LDC R1, c[0x0][0x37c] ;  /* 0x0000df00ff017b82 */ /* 0x000e220000000800 */
[----:B------:R-:W1:Y:S07]  /*0010*/  S2R R0, SR_TID.X ;  /* 0x0000000000007919 */ /* 0x000e6e0000002100 */
[----:B------:R-:W1:Y:S01]  /*0020*/  S2UR UR4, SR_CTAID.X ;  /* 0x00000000000479c3 */ /* 0x000e620000002500 */
[----:B0-----:R-:W-:Y:S01]  /*0030*/  VIADD R1, R1, 0xfffffe00 ;  /* 0xfffffe0001017836 */ /* 0x001fe20000000000 */
[----:B-1----:R-:W-:-:S13]  /*0040*/  LOP3.LUT P0, RZ, R0, UR4, RZ, 0xfc, !PT ;  /* 0x0000000400ff7c12 */ /* 0x002fda000f80fcff */
[----:B------:R-:W-:Y:S05]  /*0050*/  @P0 EXIT ;  /* 0x000000000000094d */ /* 0x000fea0003800000 */
[----:B------:R-:W0:Y:S02]  /*0060*/  LDC R2, c[0x0][0x39c] ;  /* 0x0000e700ff027b82 */ /* 0x000e240000000800 */
[----:B0-----:R-:W-:-:S13]  /*0070*/  ISETP.GE.AND P0, PT, R2, 0x1, PT ;  /* 0x000000010200780c */ /* 0x001fda0003f06270 */
[----:B------:R-:W-:Y:S05]  /*0080*/  @!P0 BRA `(.L_x_18) ;  /* 0x0000000000a88947 */ /* 0x000fea0003800000 */
[C---:B------:R-:W-:Y:S01]  /*0090*/  VIADD R0, R2.reuse, 0xffffffff ;  /* 0xffffffff02007836 */ /* 0x040fe20000000000 */
[----:B------:R-:W-:Y:S01]  /*00a0*/  ISETP.GE.U32.AND P0, PT, R2, 0x10, PT ;  /* 0x000000100200780c */ /* 0x000fe20003f06070 */
[----:B------:R-:W-:-:S03]  /*00b0*/  IMAD.MOV.U32 R2, RZ, RZ, RZ ;  /* 0x000000ffff027224 */ /* 0x000fc600078e00ff */
[----:B------:R-:W-:-:S05]  /*00c0*/  VIMNMX.U32 R0, PT, PT, R0, 0x3f, PT ;  /* 0x0000003f00007848 */ /* 0x000fca0003fe0000 */
[----:B------:R-:W-:-:S05]  /*00d0*/  VIADD R0, R0, 0x1 ;  /* 0x0000000100007836 */ /* 0x000fca0000000000 */
[----:B------:R-:W-:-:S04]  /*00e0*/  LOP3.LUT R5, R0, 0xf, RZ, 0xc0, !PT ;  /* 0x0000000f00057812 */ /* 0x000fc800078ec0ff */
[----:B------:R-:W-:Y:S01]  /*00f0*/  ISETP.NE.AND P1, PT, R5, RZ, PT ;  /* 0x000000ff0500720c */ /* 0x000fe20003f25270 */
[----:B------:R-:W-:-:S12]  /*0100*/  @!P0 BRA `(.L_x_19) ;  /* 0x00000000002c8947 */ /* 0x000fd80003800000 */
[----:B------:R-:W-:Y:S02]  /*0110*/  LOP3.LUT R2, R0, 0x70, RZ, 0xc0, !PT ;  /* 0x0000007000027812 */ /* 0x000fe400078ec0ff */
[----:B------:R-:W-:-:S03]  /*0120*/  IADD3 R4, PT, PT, R1, 0x20, RZ ;  /* 0x0000002001047810 */ /* 0x000fc60007ffe0ff */
[----:B------:R-:W-:-:S07]  /*0130*/  IMAD.MOV R3, RZ, RZ, -R2 ;  /* 0x000000ffff037224 */ /* 0x000fce00078e0a02 */
.L_x_20:
[----:B------:R-:W-:Y:S01]  /*0140*/  VIADD R3, R3, 0x10 ;  /* 0x0000001003037836 */ /* 0x000fe20000000000 */
[----:B------:R-:W-:Y:S04]  /*0150*/  STL.128 [R4+-0x20], RZ ;  /* 0xffffe0ff04007387 */ /* 0x000fe80000100c00 */
[----:B------:R-:W-:Y:S01]  /*0160*/  ISETP.NE.AND P0, PT, R3, RZ, PT ;  /* 0x000000ff0300720c */ /* 0x000fe20003f05270 */
[----:B------:R-:W-:Y:S04]  /*0170*/  STL.128 [R4+-0x10], RZ ;  /* 0xfffff0ff04007387 */ /* 0x000fe80000100c00 */
[----:B------:R-:W-:Y:S04]  /*0180*/  STL.128 [R4], RZ ;  /* 0x000000ff04007387 */ /* 0x000fe80000100c00 */
[----:B------:R0:W-:Y:S02]  /*0190*/  STL.128 [R4+0x10], RZ ;  /* 0x000010ff04007387 */ /* 0x0001e40000100c00 */
[----:B0-----:R-:W-:-:S02]  /*01a0*/  VIADD R4, R4, 0x40 ;  /* 0x0000004004047836 */ /* 0x001fc40000000000 */
[----:B------:R-:W-:Y:S05]  /*01b0*/  @P0 BRA `(.L_x_20) ;  /* 0xfffffffc00e00947 */ /* 0x000fea000383ffff */
.L_x_19:
[----:B------:R-:W-:Y:S05]  /*01c0*/  @!P1 BRA `(.L_x_18) ;  /* 0x0000000000589947 */ /* 0x000fea0003800000 */
[----:B------:R-:W-:Y:S02]  /*01d0*/  ISETP.GE.U32.AND P0, PT, R5, 0x8, PT ;  /* 0x000000080500780c */ /* 0x000fe40003f06070 */
[----:B------:R-:W-:-:S04]  /*01e0*/  LOP3.LUT R3, R0, 0x7, RZ, 0xc0, !PT ;  /* 0x0000000700037812 */ /* 0x000fc800078ec0ff */
[----:B------:R-:W-:-:S07]  /*01f0*/  ISETP.NE.AND P1, PT, R3, RZ, PT ;  /* 0x000000ff0300720c */ /* 0x000fce0003f25270 */
[C---:B------:R-:W-:Y:S01]  /*0200*/  @P0 IMAD R4, R2.reuse, 0x4, R1 ;  /* 0x0000000402040824 */ /* 0x040fe200078e0201 */
[----:B------:R-:W-:-:S04]  /*0210*/  @P0 IADD3 R2, PT, PT, R2, 0x8, RZ ;  /* 0x0000000802020810 */ /* 0x000fc80007ffe0ff */
[----:B------:R0:W-:Y:S04]  /*0220*/  @P0 STL.128 [R4], RZ ;  /* 0x000000ff04000387 */ /* 0x0001e80000100c00 */
[----:B------:R0:W-:Y:S01]  /*0230*/  @P0 STL.128 [R4+0x10], RZ ;  /* 0x000010ff04000387 */ /* 0x0001e20000100c00 */
[----:B------:R-:W-:Y:S05]  /*0240*/  @!P1 BRA `(.L_x_18) ;  /* 0x0000000000389947 */ /* 0x000fea0003800000 */
[----:B------:R-:W-:Y:S02]  /*0250*/  ISETP.GE.U32.AND P0, PT, R3, 0x4, PT ;  /* 0x000000040300780c */ /* 0x000fe40003f06070 */
[----:B------:R-:W-:-:S04]  /*0260*/  LOP3.LUT R0, R0, 0x3, RZ, 0xc0, !PT ;  /* 0x0000000300007812 */ /* 0x000fc800078ec0ff */
[----:B------:R-:W-:-:S07]  /*0270*/  ISETP.NE.AND P1, PT, R0, RZ, PT ;  /* 0x000000ff0000720c */ /* 0x000fce0003f25270 */
[C---:B------:R-:W-:Y:S02]  /*0280*/  @P0 IMAD R3, R2.reuse, 0x4, R1 ;  /* 0x0000000402030824 */ /* 0x040fe400078e0201 */
[----:B------:R-:W-:-:S03]  /*0290*/  @P0 VIADD R2, R2, 0x4 ;  /* 0x0000000402020836 */ /* 0x000fc60000000000 */
[----:B------:R1:W-:Y:S01]  /*02a0*/  @P0 STL.128 [R3], RZ ;  /* 0x000000ff03000387 */ /* 0x0003e20000100c00 */
[----:B------:R-:W-:Y:S05]  /*02b0*/  @!P1 BRA `(.L_x_18) ;  /* 0x00000000001c9947 */ /* 0x000fea0003800000 */
[----:B------:R-:W-:Y:S02]  /*02c0*/  IMAD R2, R2, 0x4, R1 ;  /* 0x0000000402027824 */ /* 0x000fe400078e0201 */
[----:B------:R-:W-:-:S07]  /*02d0*/  IMAD.MOV R0, RZ, RZ, -R0 ;  /* 0x000000ffff007224 */ /* 0x000fce00078e0a00 */
.L_x_21:
[----:B------:R-:W-:Y:S01]  /*02e0*/  VIADD R0, R0, 0x1 ;  /* 0x0000000100007836 */ /* 0x000fe20000000000 */
[----:B------:R2:W-:Y:S04]  /*02f0*/  STL [R2], RZ ;  /* 0x000000ff02007387 */ /* 0x0005e80000100800 */
[----:B------:R-:W-:Y:S02]  /*0300*/  ISETP.NE.AND P0, PT, R0, RZ, PT ;  /* 0x000000ff0000720c */ /* 0x000fe40003f05270 */
[----:B--2---:R-:W-:-:S11]  /*0310*/  IADD3 R2, PT, PT, R2, 0x4, RZ ;  /* 0x0000000402027810 */ /* 0x004fd60007ffe0ff */
[----:B------:R-:W-:Y:S05]  /*0320*/  @P0 BRA `(.L_x_21) ;  /* 0xfffffffc00ec0947 */ /* 0x000fea000383ffff */
.L_x_18:
[----:B------:R-:W2:Y:S01]  /*0330*/  LDCU UR4, c[0x0][0x398] ;  /* 0x00007300ff0477ac */ /* 0x000ea20008000800 */
[----:B------:R-:W3:Y:S01]  /*0340*/  LDCU.64 UR14, c[0x0][0x358] ;  /* 0x00006b00ff0e77ac */ /* 0x000ee20008000a00 */
[----:B--2---:R-:W-:-:S09]  /*0350*/  UISETP.GE.AND UP0, UPT, UR4, 0x1, UPT ;  /* 0x000000010400788c */ /* 0x004fd2000bf06270 */
[----:B---3--:R-:W-:Y:S05]  /*0360*/  BRA.U !UP0, `(.L_x_22) ;  /* 0x00000009084c7547 */ /* 0x008fea000b800000 */
[----:B------:R-:W-:Y:S01]  /*0370*/  UISETP.GE.U32.AND UP1, UPT, UR4, 0x8, UPT ;  /* 0x000000080400788c */ /* 0x000fe2000bf26070 */
[----:B------:R-:W-:Y:S01]  /*0380*/  IMAD.MOV.U32 R0, RZ, RZ, RZ ;  /* 0x000000ffff007224 */ /* 0x000fe200078e00ff */
[----:B------:R-:W-:-:S04]  /*0390*/  ULOP3.LUT UR12, UR4, 0x7, URZ, 0xc0, !UPT ;  /* 0x00000007040c7892 */ /* 0x000fc8000f8ec0ff */
[----:B------:R-:W-:-:S03]  /*03a0*/  UISETP.NE.AND UP0, UPT, UR12, URZ, UPT ;  /* 0x000000ff0c00728c */ /* 0x000fc6000bf05270 */
[----:B------:R-:W-:Y:S08]  /*03b0*/  BRA.U !UP1, `(.L_x_23) ;  /* 0x0000000509247547 */ /* 0x000ff0000b800000 */
[----:B------:R-:W2:Y:S01]  /*03c0*/  LDCU.64 UR8, c[0x0][0x390] ;  /* 0x00007200ff0877ac */ /* 0x000ea20008000a00 */
[----:B-1----:R-:W1:Y:S01]  /*03d0*/  LDC.64 R2, c[0x0][0x388] ;  /* 0x0000e200ff027b82 */ /* 0x002e620000000a00 */
[----:B------:R-:W3:Y:S01]  /*03e0*/  LDCU.64 UR10, c[0x0][0x388] ;  /* 0x00007100ff0a77ac */ /* 0x000ee20008000a00 */
[----:B------:R-:W-:Y:S02]  /*03f0*/  ULOP3.LUT UR4, UR4, 0x7ffffff8, URZ, 0xc0, !UPT ;  /* 0x7ffffff804047892 */ /* 0x000fe4000f8ec0ff */
[----:B--2---:R-:W-:Y:S02]  /*0400*/  UIADD3 UR7, UP1, UPT, UR8, 0x10, URZ ;  /* 0x0000001008077890 */ /* 0x004fe4000ff3e0ff */
[----:B---3--:R-:W-:Y:S02]  /*0410*/  UIADD3 UR5, UP2, UPT, UR10, 0x10, URZ ;  /* 0x000000100a057890 */ /* 0x008fe4000ff5e0ff */
[----:B------:R-:W-:Y:S01]  /*0420*/  UIADD3.X UR8, UPT, UPT, URZ, UR9, URZ, UP1, !UPT ;  /* 0x00000009ff087290 */ /* 0x000fe20008ffe4ff */
[----:B-1----:R1:W5:Y:S01]  /*0430*/  LDG.E.CONSTANT R6, desc[UR14][R2.64] ;  /* 0x0000000e02067981 */ /* 0x002362000c1e9900 */
[----:B------:R-:W-:Y:S01]  /*0440*/  UIADD3.X UR6, UPT, UPT, URZ, UR11, URZ, UP2, !UPT ;  /* 0x0000000bff067290 */ /* 0x000fe200097fe4ff */
[----:B------:R-:W-:Y:S01]  /*0450*/  IMAD.U32 R0, RZ, RZ, UR4 ;  /* 0x00000004ff007e24 */ /* 0x000fe2000f8e00ff */
[----:B------:R-:W-:Y:S01]  /*0460*/  UIADD3 UR9, UPT, UPT, -UR4, URZ, URZ ;  /* 0x000000ff04097290 */ /* 0x000fe2000fffe1ff */
[----:B------:R-:W-:-:S02]  /*0470*/  IMAD.U32 R8, RZ, RZ, UR7 ;  /* 0x00000007ff087e24 */ /* 0x000fc4000f8e00ff */
[----:B------:R-:W-:Y:S02]  /*0480*/  IMAD.U32 R9, RZ, RZ, UR5 ;  /* 0x00000005ff097e24 */ /* 0x000fe4000f8e00ff */
[----:B------:R-:W-:Y:S01]  /*0490*/  IMAD.U32 R10, RZ, RZ, UR6 ;  /* 0x00000006ff0a7e24 */ /* 0x000fe2000f8e00ff */
[----:B-1----:R-:W-:-:S07]  /*04a0*/  MOV R3, UR8 ;  /* 0x0000000800037c02 */ /* 0x002fce0008000f00 */
.L_x_24:
[----:B------:R-:W-:-:S05]  /*04b0*/  IMAD.MOV.U32 R2, RZ, RZ, R8 ;  /* 0x000000ffff027224 */ /* 0x000fca00078e0008 */
[----:B0-----:R-:W2:Y:S01]  /*04c0*/  LDG.E.CONSTANT R4, desc[UR14][R2.64+-0x10] ;  /* 0xfffff00e02047981 */ /* 0x001ea2000c1e9900 */
[----:B------:R-:W-:-:S03]  /*04d0*/  MOV R5, R10 ;  /* 0x0000000a00057202 */ /* 0x000fc60000000f00 */
[----:B---3--:R-:W3:Y:S04]  /*04e0*/  LDG.E.CONSTANT R10, desc[UR14][R2.64+-0xc] ;  /* 0xfffff40e020a7981 */ /* 0x008ee8000c1e9900 */
[----:B------:R-:W4:Y:S04]  /*04f0*/  LDG.E.CONSTANT R12, desc[UR14][R2.64+-0x8] ;  /* 0xfffff80e020c7981 */ /* 0x000f28000c1e9900 */
[----:B------:R-:W4:Y:S04]  /*0500*/  LDG.E.CONSTANT R14, desc[UR14][R2.64+-0x4] ;  /* 0xfffffc0e020e7981 */ /* 0x000f28000c1e9900 */
[----:B------:R-:W4:Y:S01]  /*0510*/  LDG.E.CONSTANT R16, desc[UR14][R2.64] ;  /* 0x0000000e02107981 */ /* 0x000f22000c1e9900 */
[----:B--2---:R-:W-:-:S02]  /*0520*/  IMAD R8, R4, 0x4, R1 ;  /* 0x0000000404087824 */ /* 0x004fc400078e0201 */
[----:B------:R-:W-:-:S03]  /*0530*/  IMAD.MOV.U32 R4, RZ, RZ, R9 ;  /* 0x000000ffff047224 */ /* 0x000fc600078e0009 */
[----:B------:R-:W2:Y:S04]  /*0540*/  LDL R9, [R8] ;  /* 0x0000000008097983 */ /* 0x000ea80000100800 */
[----:B------:R-:W2:Y:S01]  /*0550*/  LDG.E.CONSTANT R7, desc[UR14][R4.64+-0xc] ;  /* 0xfffff40e04077981 */ /* 0x000ea2000c1e9900 */
[--C-:B---3--:R-:W-:Y:S01]  /*0560*/  IMAD R10, R10, 0x4, R1.reuse ;  /* 0x000000040a0a7824 */ /* 0x108fe200078e0201 */
[----:B--2--5:R-:W-:Y:S02]  /*0570*/  IADD3 R9, PT, PT, R9, R7, -R6 ;  /* 0x0000000709097210 */ /* 0x024fe40007ffe806 */
[----:B------:R-:W2:Y:S04]  /*0580*/  LDG.E.CONSTANT R6, desc[UR14][R4.64+-0x8] ;  /* 0xfffff80e04067981 */ /* 0x000ea8000c1e9900 */
[----:B------:R0:W-:Y:S04]  /*0590*/  STL [R8], R9 ;  /* 0x0000000908007387 */ /* 0x0001e80000100800 */
[----:B------:R-:W2:Y:S01]  /*05a0*/  LDL R11, [R10] ;  /* 0x000000000a0b7983 */ /* 0x000ea20000100800 */
[----:B----4-:R-:W-:-:S02]  /*05b0*/  IMAD R12, R12, 0x4, R1 ;  /* 0x000000040c0c7824 */ /* 0x010fc400078e0201 */
[----:B------:R-:W-:Y:S01]  /*05c0*/  IMAD R14, R14, 0x4, R1 ;  /* 0x000000040e0e7824 */ /* 0x000fe200078e0201 */
[----:B------:R-:W-:Y:S01]  /*05d0*/  LEA R16, R16, R1, 0x2 ;  /* 0x0000000110107211 */ /* 0x000fe200078e10ff */
[----:B0-----:R-:W3:Y:S01]  /*05e0*/  LDG.E.CONSTANT R9, desc[UR14][R4.64+0x4] ;  /* 0x0000040e04097981 */ /* 0x001ee2000c1e9900 */
[----:B--2---:R-:W-:-:S03]  /*05f0*/  IADD3 R11, PT, PT, R11, R6, -R7 ;  /* 0x000000060b0b7210 */ /* 0x004fc60007ffe807 */
[----:B------:R-:W2:Y:S04]  /*0600*/  LDG.E.CONSTANT R7, desc[UR14][R4.64+-0x4] ;  /* 0xfffffc0e04077981 */ /* 0x000ea8000c1e9900 */
[----:B------:R0:W-:Y:S04]  /*0610*/  STL [R10], R11 ;  /* 0x0000000b0a007387 */ /* 0x0001e80000100800 */
[----:B------:R-:W2:Y:S04]  /*0620*/  LDL R13, [R12] ;  /* 0x000000000c0d7983 */ /* 0x000ea80000100800 */
[----:B0-----:R-:W4:Y:S01]  /*0630*/  LDG.E.CONSTANT R10, desc[UR14][R2.64+0x4] ;  /* 0x0000040e020a7981 */ /* 0x001f22000c1e9900 */
[----:B--2---:R-:W-:-:S03]  /*0640*/  IADD3 R13, PT, PT, R13, R7, -R6 ;  /* 0x000000070d0d7210 */ /* 0x004fc60007ffe806 */
[----:B------:R-:W2:Y:S04]  /*0650*/  LDG.E.CONSTANT R6, desc[UR14][R4.64] ;  /* 0x0000000e04067981 */ /* 0x000ea8000c1e9900 */
[----:B------:R0:W-:Y:S04]  /*0660*/  STL [R12], R13 ;  /* 0x0000000d0c007387 */ /* 0x0001e80000100800 */
[----:B------:R-:W2:Y:S01]  /*0670*/  LDL R8, [R14] ;  /* 0x000000000e087983 */ /* 0x000ea20000100800 */
[----:B----4-:R-:W-:-:S03]  /*0680*/  IMAD R10, R10, 0x4, R1 ;  /* 0x000000040a0a7824 */ /* 0x010fc600078e0201 */
[----:B0-----:R-:W4:Y:S01]  /*0690*/  LDG.E.CONSTANT R12, desc[UR14][R2.64+0x8] ;  /* 0x0000080e020c7981 */ /* 0x001f22000c1e9900 */
[----:B--2---:R-:W-:-:S05]  /*06a0*/  IADD3 R7, PT, PT, R8, R6, -R7 ;  /* 0x0000000608077210 */ /* 0x004fca0007ffe807 */
[----:B------:R0:W-:Y:S04]  /*06b0*/  STL [R14], R7 ;  /* 0x000000070e007387 */ /* 0x0001e80000100800 */
[----:B------:R-:W3:Y:S01]  /*06c0*/  LDL R8, [R16] ;  /* 0x0000000010087983 */ /* 0x000ee20000100800 */
[----:B----4-:R-:W-:-:S03]  /*06d0*/  IMAD R12, R12, 0x4, R1 ;  /* 0x000000040c0c7824 */ /* 0x010fc600078e0201 */
[----:B0-----:R-:W2:Y:S04]  /*06e0*/  LDG.E.CONSTANT R7, desc[UR14][R4.64+0xc] ;  /* 0x00000c0e04077981 */ /* 0x001ea8000c1e9900 */
[----:B------:R-:W4:Y:S01]  /*06f0*/  LDG.E.CONSTANT R14, desc[UR14][R2.64+0xc] ;  /* 0x00000c0e020e7981 */ /* 0x000f22000c1e9900 */
[----:B---3--:R-:W-:-:S03]  /*0700*/  IADD3 R11, PT, PT, R8, R9, -R6 ;  /* 0x00000009080b7210 */ /* 0x008fc60007ffe806 */
[----:B------:R-:W3:Y:S04]  /*0710*/  LDG.E.CONSTANT R6, desc[UR14][R4.64+0x8] ;  /* 0x0000080e04067981 */ /* 0x000ee8000c1e9900 */
[----:B------:R-:W-:Y:S04]  /*0720*/  STL [R16], R11 ;  /* 0x0000000b10007387 */ /* 0x000fe80000100800 */
[----:B------:R-:W3:Y:S02]  /*0730*/  LDL R8, [R10] ;  /* 0x000000000a087983 */ /* 0x000ee40000100800 */
[----:B---3--:R-:W-:-:S05]  /*0740*/  IADD3 R9, PT, PT, R8, R6, -R9 ;  /* 0x0000000608097210 */ /* 0x008fca0007ffe809 */
[----:B------:R0:W-:Y:S04]  /*0750*/  STL [R10], R9 ;  /* 0x000000090a007387 */ /* 0x0001e80000100800 */
[----:B------:R-:W2:Y:S01]  /*0760*/  LDL R8, [R12] ;  /* 0x000000000c087983 */ /* 0x000ea20000100800 */
[----:B----4-:R-:W-:Y:S01]  /*0770*/  IMAD R14, R14, 0x4, R1 ;  /* 0x000000040e0e7824 */ /* 0x010fe200078e0201 */
[----:B--2---:R-:W-:Y:S02]  /*0780*/  IADD3 R13, PT, PT, R8, R7, -R6 ;  /* 0x00000007080d7210 */ /* 0x004fe40007ffe806 */
[----:B------:R-:W2:Y:S04]  /*0790*/  LDG.E.CONSTANT R6, desc[UR14][R4.64+0x10] ;  /* 0x0000100e04067981 */ /* 0x000ea8000c1e9900 */
[----:B------:R3:W-:Y:S04]  /*07a0*/  STL [R12], R13 ;  /* 0x0000000d0c007387 */ /* 0x0007e80000100800 */
[----:B------:R-:W2:Y:S01]  /*07b0*/  LDL R8, [R14] ;  /* 0x000000000e087983 */ /* 0x000ea20000100800 */
[----:B------:R-:W-:-:S04]  /*07c0*/  UIADD3 UR9, UPT, UPT, UR9, 0x8, URZ ;  /* 0x0000000809097890 */ /* 0x000fc8000fffe0ff */
[----:B------:R-:W-:Y:S01]  /*07d0*/  UISETP.NE.AND UP1, UPT, UR9, URZ, UPT ;  /* 0x000000ff0900728c */ /* 0x000fe2000bf25270 */
[----:B0-----:R-:W-:-:S05]  /*07e0*/  IADD3 R9, P1, PT, R4, 0x20, RZ ;  /* 0x0000002004097810 */ /* 0x001fca0007f3e0ff */
[----:B------:R-:W-:Y:S01]  /*07f0*/  IMAD.X R10, RZ, RZ, R5, P1 ;  /* 0x000000ffff0a7224 */ /* 0x000fe200008e0605 */
[----:B--2---:R-:W-:-:S05]  /*0800*/  IADD3 R7, PT, PT, R8, R6, -R7 ;  /* 0x0000000608077210 */ /* 0x004fca0007ffe807 */
[----:B------:R3:W-:Y:S01]  /*0810*/  STL [R14], R7 ;  /* 0x000000070e007387 */ /* 0x0007e20000100800 */
[----:B------:R-:W-:-:S04]  /*0820*/  IADD3 R8, P0, PT, R2, 0x20, RZ ;  /* 0x0000002002087810 */ /* 0x000fc80007f1e0ff */
[----:B------:R-:W-:Y:S01]  /*0830*/  IADD3.X R3, PT, PT, RZ, R3, RZ, P0, !PT ;  /* 0x00000003ff037210 */ /* 0x000fe200007fe4ff */
[----:B------:R-:W-:Y:S08]  /*0840*/  BRA.U UP1, `(.L_x_24) ;  /* 0xfffffffd01187547 */ /* 0x000ff0000b83ffff */
.L_x_23:
[----:B------:R-:W-:Y:S05]  /*0850*/  BRA.U !UP0, `(.L_x_22) ;  /* 0x0000000508107547 */ /* 0x000fea000b800000 */
[----:B------:R-:W2:Y:S01]  /*0860*/  LDC R6, c[0x0][0x398] ;  /* 0x0000e600ff067b82 */ /* 0x000ea20000000800 */
[----:B------:R-:W-:Y:S01]  /*0870*/  UISETP.GE.U32.AND UP0, UPT, UR12, 0x4, UPT ;  /* 0x000000040c00788c */ /* 0x000fe2000bf06070 */
[----:B--2---:R-:W-:-:S04]  /*0880*/  LOP3.LUT R15, R6, 0x3, RZ, 0xc0, !PT ;  /* 0x00000003060f7812 */ /* 0x004fc800078ec0ff */
[----:B------:R-:W-:-:S04]  /*0890*/  ISETP.NE.AND P0, PT, R15, RZ, PT ;  /* 0x000000ff0f00720c */ /* 0x000fc80003f05270 */
[----:B------:R-:W-:Y:S09]  /*08a0*/  BRA.U !UP0, `(.L_x_25) ;  /* 0x0000000108787547 */ /* 0x000ff2000b800000 */
[----:B-1----:R-:W1:Y:S08]  /*08b0*/  LDC.64 R2, c[0x0][0x390] ;  /* 0x0000e400ff027b82 */ /* 0x002e700000000a00 */
[----:B0-----:R-:W0:Y:S01]  /*08c0*/  LDC.64 R4, c[0x0][0x388] ;  /* 0x0000e200ff047b82 */ /* 0x001e220000000a00 */
[----:B-1----:R-:W-:-:S05]  /*08d0*/  IMAD.WIDE.U32 R2, R0, 0x4, R2 ;  /* 0x0000000400027825 */ /* 0x002fca00078e0002 */
[----:B------:R-:W2:Y:S01]  /*08e0*/  LDG.E.CONSTANT R8, desc[UR14][R2.64] ;  /* 0x0000000e02087981 */ /* 0x000ea2000c1e9900 */
[----:B0-----:R-:W-:-:S03]  /*08f0*/  IMAD.WIDE.U32 R4, R0, 0x4, R4 ;  /* 0x0000000400047825 */ /* 0x001fc600078e0004 */
[----:B---3--:R-:W3:Y:S04]  /*0900*/  LDG.E.CONSTANT R12, desc[UR14][R2.64+0x4] ;  /* 0x0000040e020c7981 */ /* 0x008ee8000c1e9900 */
[----:B------:R-:W4:Y:S04]  /*0910*/  LDG.E.CONSTANT R7, desc[UR14][R4.64+0x4] ;  /* 0x0000040e04077981 */ /* 0x000f28000c1e9900 */
[----:B------:R-:W5:Y:S04]  /*0920*/  LDG.E.CONSTANT R14, desc[UR14][R2.64+0x8] ;  /* 0x0000080e020e7981 */ /* 0x000f68000c1e9900 */
[----:B------:R-:W5:Y:S01]  /*0930*/  LDG.E.CONSTANT R16, desc[UR14][R2.64+0xc] ;  /* 0x00000c0e02107981 */ /* 0x000f62000c1e9900 */
[----:B--2---:R-:W-:-:S03]  /*0940*/  IMAD R9, R8, 0x4, R1 ;  /* 0x0000000408097824 */ /* 0x004fc600078e0201 */
[----:B------:R-:W4:Y:S04]  /*0950*/  LDG.E.CONSTANT R8, desc[UR14][R4.64] ;  /* 0x0000000e04087981 */ /* 0x000f28000c1e9900 */
[----:B------:R-:W4:Y:S01]  /*0960*/  LDL R10, [R9] ;  /* 0x00000000090a7983 */ /* 0x000f220000100800 */
[--C-:B---3--:R-:W-:Y:S01]  /*0970*/  IMAD R12, R12, 0x4, R1.reuse ;  /* 0x000000040c0c7824 */ /* 0x108fe200078e0201 */
[----:B----4-:R-:W-:Y:S02]  /*0980*/  IADD3 R8, PT, PT, R10, R7, -R8 ;  /* 0x000000070a087210 */ /* 0x010fe40007ffe808 */
[----:B------:R-:W2:Y:S04]  /*0990*/  LDG.E.CONSTANT R10, desc[UR14][R4.64+0x8] ;  /* 0x0000080e040a7981 */ /* 0x000ea8000c1e9900 */
[----:B------:R0:W-:Y:S04]  /*09a0*/  STL [R9], R8 ;  /* 0x0000000809007387 */ /* 0x0001e80000100800 */
[----:B------:R-:W2:Y:S01]  /*09b0*/  LDL R11, [R12] ;  /* 0x000000000c0b7983 */ /* 0x000ea20000100800 */
[----:B-----5:R-:W-:Y:S01]  /*09c0*/  LEA R14, R14, R1, 0x2 ;  /* 0x000000010e0e7211 */ /* 0x020fe200078e10ff */
[----:B------:R-:W-:-:S02]  /*09d0*/  IMAD R16, R16, 0x4, R1 ;  /* 0x0000000410107824 */ /* 0x000fc400078e0201 */
[----:B0-----:R-:W3:Y:S01]  /*09e0*/  LDG.E.CONSTANT R8, desc[UR14][R4.64+0x10] ;  /* 0x0000100e04087981 */ /* 0x001ee2000c1e9900 */
[----:B--2---:R-:W-:-:S03]  /*09f0*/  IADD3 R11, PT, PT, R11, R10, -R7 ;  /* 0x0000000a0b0b7210 */ /* 0x004fc60007ffe807 */
[----:B------:R-:W2:Y:S04]  /*0a00*/  LDG.E.CONSTANT R7, desc[UR14][R4.64+0xc] ;  /* 0x00000c0e04077981 */ /* 0x000ea8000c1e9900 */
[----:B------:R4:W-:Y:S04]  /*0a10*/  STL [R12], R11 ;  /* 0x0000000b0c007387 */ /* 0x0009e80000100800 */
[----:B------:R-:W2:Y:S02]  /*0a20*/  LDL R13, [R14] ;  /* 0x000000000e0d7983 */ /* 0x000ea40000100800 */
[----:B--2---:R-:W-:-:S05]  /*0a30*/  IADD3 R13, PT, PT, R13, R7, -R10 ;  /* 0x000000070d0d7210 */ /* 0x004fca0007ffe80a */
[----:B------:R4:W-:Y:S04]  /*0a40*/  STL [R14], R13 ;  /* 0x0000000d0e007387 */ /* 0x0009e80000100800 */
[----:B------:R-:W3:Y:S01]  /*0a50*/  LDL R9, [R16] ;  /* 0x0000000010097983 */ /* 0x000ee20000100800 */
[----:B------:R-:W-:Y:S01]  /*0a60*/  VIADD R0, R0, 0x4 ;  /* 0x0000000400007836 */ /* 0x000fe20000000000 */
[----:B---3--:R-:W-:-:S05]  /*0a70*/  IADD3 R9, PT, PT, R9, R8, -R7 ;  /* 0x0000000809097210 */ /* 0x008fca0007ffe807 */
[----:B------:R4:W-:Y:S02]  /*0a80*/  STL [R16], R9 ;  /* 0x0000000910007387 */ /* 0x0009e40000100800 */
.L_x_25:
[----:B------:R-:W-:Y:S05]  /*0a90*/  @!P0 BRA `(.L_x_22) ;  /* 0x0000000000808947 */ /* 0x000fea0003800000 */
[----:B------:R-:W-:-:S13]  /*0aa0*/  ISETP.NE.AND P0, PT, R15, 0x1, PT ;  /* 0x000000010f00780c */ /* 0x000fda0003f05270 */
[----:B-1----:R-:W4:Y:S02]  /*0ab0*/  @P0 LDC.64 R2, c[0x0][0x390] ;  /* 0x0000e400ff020b82 */ /* 0x002f240000000a00 */
[----:B----4-:R-:W-:-:S06]  /*0ac0*/  @P0 IMAD.WIDE.U32 R8, R0, 0x4, R2 ;  /* 0x0000000400080825 */ /* 0x010fcc00078e0002 */
[----:B------:R-:W1:Y:S01]  /*0ad0*/  @P0 LDC.64 R2, c[0x0][0x388] ;  /* 0x0000e200ff020b82 */ /* 0x000e620000000a00 */
[----:B0-----:R-:W2:Y:S04]  /*0ae0*/  @P0 LDG.E.CONSTANT R4, desc[UR14][R8.64] ;  /* 0x0000000e08040981 */ /* 0x001ea8000c1e9900 */
[----:B---3--:R-:W3:Y:S01]  /*0af0*/  @P0 LDG.E.CONSTANT R14, desc[UR14][R8.64+0x4] ;  /* 0x0000040e080e0981 */ /* 0x008ee2000c1e9900 */
[----:B-1----:R-:W-:-:S05]  /*0b00*/  @P0 IMAD.WIDE.U32 R2, R0, 0x4, R2 ;  /* 0x0000000400020825 */ /* 0x002fca00078e0002 */
[----:B------:R-:W4:Y:S04]  /*0b10*/  @P0 LDG.E.CONSTANT R12, desc[UR14][R2.64+0x4] ;  /* 0x0000040e020c0981 */ /* 0x000f28000c1e9900 */
[----:B------:R-:W4:Y:S01]  /*0b20*/  @P0 LDG.E.CONSTANT R10, desc[UR14][R2.64] ;  /* 0x0000000e020a0981 */ /* 0x000f22000c1e9900 */
[----:B------:R-:W-:Y:S01]  /*0b30*/  LOP3.LUT R6, R6, 0x1, RZ, 0xc0, !PT ;  /* 0x0000000106067812 */ /* 0x000fe200078ec0ff */
[----:B--2---:R-:W-:-:S05]  /*0b40*/  @P0 IMAD R13, R4, 0x4, R1 ;  /* 0x00000004040d0824 */ /* 0x004fca00078e0201 */
[----:B------:R-:W4:Y:S01]  /*0b50*/  @P0 LDL R7, [R13] ;  /* 0x000000000d070983 */ /* 0x000f220000100800 */
[----:B------:R-:W-:-:S13]  /*0b60*/  ISETP.NE.U32.AND P1, PT, R6, 0x1, PT ;  /* 0x000000010600780c */ /* 0x000fda0003f25070 */
[----:B------:R-:W0:Y:S01]  /*0b70*/  @!P1 LDC.64 R4, c[0x0][0x390] ;  /* 0x0000e400ff049b82 */ /* 0x000e220000000a00 */
[----:B------:R-:W-:Y:S01]  /*0b80*/  @P0 IADD3 R0, PT, PT, R0, 0x2, RZ ;  /* 0x0000000200000810 */ /* 0x000fe20007ffe0ff */
[----:B---3--:R-:W-:Y:S02]  /*0b90*/  @P0 IMAD R16, R14, 0x4, R1 ;  /* 0x000000040e100824 */ /* 0x008fe400078e0201 */
[----:B------:R-:W2:Y:S02]  /*0ba0*/  @P0 LDG.E.CONSTANT R14, desc[UR14][R2.64+0x8] ;  /* 0x0000080e020e0981 */ /* 0x000ea4000c1e9900 */
[----:B0-----:R-:W-:-:S06]  /*0bb0*/  @!P1 IMAD.WIDE.U32 R4, R0, 0x4, R4 ;  /* 0x0000000400049825 */ /* 0x001fcc00078e0004 */
[----:B------:R-:W3:Y:S01]  /*0bc0*/  @!P1 LDG.E.CONSTANT R4, desc[UR14][R4.64] ;  /* 0x0000000e04049981 */ /* 0x000ee2000c1e9900 */
[----:B----4-:R-:W-:Y:S02]  /*0bd0*/  @P0 IADD3 R10, PT, PT, R7, R12, -R10 ;  /* 0x0000000c070a0210 */ /* 0x010fe40007ffe80a */
[----:B------:R-:W0:Y:S03]  /*0be0*/  @!P1 LDC.64 R6, c[0x0][0x388] ;  /* 0x0000e200ff069b82 */ /* 0x000e260000000a00 */
[----:B------:R1:W-:Y:S04]  /*0bf0*/  @P0 STL [R13], R10 ;  /* 0x0000000a0d000387 */ /* 0x0003e80000100800 */
[----:B------:R-:W2:Y:S01]  /*0c00*/  @P0 LDL R11, [R16] ;  /* 0x00000000100b0983 */ /* 0x000ea20000100800 */
[----:B0-----:R-:W-:-:S05]  /*0c10*/  @!P1 IMAD.WIDE.U32 R6, R0, 0x4, R6 ;  /* 0x0000000400069825 */ /* 0x001fca00078e0006 */
[----:B------:R-:W4:Y:S04]  /*0c20*/  @!P1 LDG.E.CONSTANT R0, desc[UR14][R6.64+0x4] ;  /* 0x0000040e06009981 */ /* 0x000f28000c1e9900 */
[----:B------:R-:W4:Y:S01]  /*0c30*/  @!P1 LDG.E.CONSTANT R9, desc[UR14][R6.64] ;  /* 0x0000000e06099981 */ /* 0x000f22000c1e9900 */
[----:B---3--:R-:W-:Y:S01]  /*0c40*/  @!P1 IMAD R8, R4, 0x4, R1 ;  /* 0x0000000404089824 */ /* 0x008fe200078e0201 */
[----:B--2---:R-:W-:-:S05]  /*0c50*/  @P0 IADD3 R11, PT, PT, R11, R14, -R12 ;  /* 0x0000000e0b0b0210 */ /* 0x004fca0007ffe80c */
[----:B------:R1:W-:Y:S04]  /*0c60*/  @P0 STL [R16], R11 ;  /* 0x0000000b10000387 */ /* 0x0003e80000100800 */
[----:B------:R-:W4:Y:S02]  /*0c70*/  @!P1 LDL R2, [R8] ;  /* 0x0000000008029983 */ /* 0x000f240000100800 */
[----:B----4-:R-:W-:-:S05]  /*0c80*/  @!P1 IADD3 R9, PT, PT, R2, R0, -R9 ;  /* 0x0000000002099210 */ /* 0x010fca0007ffe809 */
[----:B------:R1:W-:Y:S02]  /*0c90*/  @!P1 STL [R8], R9 ;  /* 0x0000000908009387 */ /* 0x0003e40000100800 */
.L_x_22:
[----:B------:R-:W2:Y:S02]  /*0ca0*/  LDC R5, c[0x0][0x39c] ;  /* 0x0000e700ff057b82 */ /* 0x000ea40000000800 */
[----:B--2---:R-:W-:-:S13]  /*0cb0*/  ISETP.GE.AND P0, PT, R5, 0x1, PT ;  /* 0x000000010500780c */ /* 0x004fda0003f06270 */
[----:B------:R-:W-:Y:S05]  /*0cc0*/  @!P0 BRA `(.L_x_26) ;  /* 0x0000000400048947 */ /* 0x000fea0003800000 */
[----:B------:R-:W2:Y:S01]  /*0cd0*/  LDCU UR4, c[0x0][0x39c] ;  /* 0x00007380ff0477ac */ /* 0x000ea20008000800 */
[----:B------:R-:W-:Y:S01]  /*0ce0*/  IMAD.MOV.U32 R0, RZ, RZ, -0x1 ;  /* 0xffffffffff007424 */ /* 0x000fe200078e00ff */
[----:B------:R-:W-:Y:S01]  /*0cf0*/  ISETP.GE.U32.AND P1, PT, R5, 0x4, PT ;  /* 0x000000040500780c */ /* 0x000fe20003f26070 */
[----:B---34-:R-:W-:Y:S02]  /*0d00*/  IMAD.MOV.U32 R12, RZ, RZ, RZ ;  /* 0x000000ffff0c7224 */ /* 0x018fe400078e00ff */
[----:B------:R-:W-:Y:S01]  /*0d10*/  VIADD R15, R1, 0x100 ;  /* 0x00000100010f7836 */ /* 0x000fe20000000000 */
[----:B------:R-:W-:Y:S01]  /*0d20*/  VIADDMNMX.U32 R0, R5, R0, 0x3f, PT ;  /* 0x0000003f05007446 */ /* 0x000fe20003800000 */
[----:B-1----:R-:W-:-:S03]  /*0d30*/  IMAD.MOV.U32 R8, RZ, RZ, RZ ;  /* 0x000000ffff087224 */ /* 0x002fc600078e00ff */
[----:B------:R-:W-:-:S04]  /*0d40*/  IADD3 R2, PT, PT, R0, 0x1, RZ ;  /* 0x0000000100027810 */ /* 0x000fc80007ffe0ff */
[----:B------:R-:W-:Y:S01]  /*0d50*/  LOP3.LUT R3, R2, 0x3, RZ, 0xc0, !PT ;  /* 0x0000000302037812 */ /* 0x000fe200078ec0ff */
[----:B--2---:R-:W-:-:S03]  /*0d60*/  UISETP.GE.U32.AND UP0, UPT, UR4, 0x4, UPT ;  /* 0x000000040400788c */ /* 0x004fc6000bf06070 */
[C---:B------:R-:W-:Y:S02]  /*0d70*/  ISETP.NE.AND P2, PT, R3.reuse, RZ, PT ;  /* 0x000000ff0300720c */ /* 0x040fe40003f45270 */
[----:B------:R-:W-:Y:S01]  /*0d80*/  ISETP.NE.AND P0, PT, R3, RZ, PT ;  /* 0x000000ff0300720c */ /* 0x000fe20003f05270 */
[----:B------:R-:W-:-:S12]  /*0d90*/  @!P1 BRA `(.L_x_27) ;  /* 0x0000000000409947 */ /* 0x000fd80003800000 */
[----:B------:R-:W-:Y:S01]  /*0da0*/  LOP3.LUT R12, R2, 0x7c, RZ, 0xc0, !PT ;  /* 0x0000007c020c7812 */ /* 0x000fe200078ec0ff */
[----:B------:R-:W-:Y:S01]  /*0db0*/  IMAD.MOV.U32 R0, RZ, RZ, R1 ;  /* 0x000000ffff007224 */ /* 0x000fe200078e0001 */
[----:B------:R-:W-:Y:S01]  /*0dc0*/  MOV R14, R15 ;  /* 0x0000000f000e7202 */ /* 0x000fe20000000f00 */
[----:B------:R-:W-:Y:S02]  /*0dd0*/  IMAD.MOV.U32 R8, RZ, RZ, RZ ;  /* 0x000000ffff087224 */ /* 0x000fe400078e00ff */
[----:B------:R-:W-:-:S07]  /*0de0*/  IMAD.MOV R13, RZ, RZ, -R12 ;  /* 0x000000ffff0d7224 */ /* 0x000fce00078e0a0c */
.L_x_28:
[----:B0-----:R0:W2:Y:S01]  /*0df0*/  LDL.128 R4, [R0] ;  /* 0x0000000000047983 */ /* 0x0010a20000100c00 */
[----:B------:R-:W-:-:S05]  /*0e00*/  VIADD R13, R13, 0x4 ;  /* 0x000000040d0d7836 */ /* 0x000fca0000000000 */
[----:B------:R-:W-:Y:S02]  /*0e10*/  ISETP.NE.AND P1, PT, R13, RZ, PT ;  /* 0x000000ff0d00720c */ /* 0x000fe40003f25270 */
[----:B0-----:R-:W-:Y:S02]  /*0e20*/  IADD3 R0, PT, PT, R0, 0x10, RZ ;  /* 0x0000001000007810 */ /* 0x001fe40007ffe0ff */
[----:B--2---:R-:W-:-:S05]  /*0e30*/  IADD3 R9, PT, PT, R4, R8, RZ ;  /* 0x0000000804097210 */ /* 0x004fca0007ffe0ff */
[----:B------:R-:W-:-:S04]  /*0e40*/  IMAD.IADD R10, R5, 0x1, R9 ;  /* 0x00000001050a7824 */ /* 0x000fc800078e0209 */
[----:B------:R-:W-:-:S05]  /*0e50*/  IMAD.IADD R11, R6, 0x1, R10 ;  /* 0x00000001060b7824 */ /* 0x000fca00078e020a */
[----:B------:R0:W-:Y:S02]  /*0e60*/  STL.128 [R14], R8 ;  /* 0x000000080e007387 */ /* 0x0001e40000100c00 */
[----:B0-----:R-:W-:Y:S02]  /*0e70*/  IMAD.IADD R8, R7, 0x1, R11 ;  /* 0x0000000107087824 */ /* 0x001fe400078e020b */
[----:B------:R-:W-:Y:S01]  /*0e80*/  VIADD R14, R14, 0x10 ;  /* 0x000000100e0e7836 */ /* 0x000fe20000000000 */
[----:B------:R-:W-:Y:S06]  /*0e90*/  @P1 BRA `(.L_x_28) ;  /* 0xfffffffc00d41947 */ /* 0x000fec000383ffff */
.L_x_27:
[----:B------:R-:W-:Y:S05]  /*0ea0*/  @!P2 BRA `(.L_x_29) ;  /* 0x00000000002ca947 */ /* 0x000fea0003800000 */
[C---:B0-----:R-:W-:Y:S02]  /*0eb0*/  IMAD R4, R12.reuse, 0x4, R1 ;  /* 0x000000040c047824 */ /* 0x041fe400078e0201 */
[----:B------:R-:W-:Y:S02]  /*0ec0*/  IMAD R7, R12, 0x4, R15 ;  /* 0x000000040c077824 */ /* 0x000fe400078e020f */
[----:B------:R-:W-:-:S07]  /*0ed0*/  IMAD.MOV R0, RZ, RZ, -R3 ;  /* 0x000000ffff007224 */ /* 0x000fce00078e0a03 */
.L_x_30:
[----:B------:R0:W-:Y:S04]  /*0ee0*/  STL [R7], R8 ;  /* 0x0000000807007387 */ /* 0x0001e80000100800 */
[----:B------:R1:W2:Y:S01]  /*0ef0*/  LDL R5, [R4] ;  /* 0x0000000004057983 */ /* 0x0002a20000100800 */
[----:B------:R-:W-:-:S04]  /*0f00*/  IADD3 R0, PT, PT, R0, 0x1, RZ ;  /* 0x0000000100007810 */ /* 0x000fc80007ffe0ff */
[----:B------:R-:W-:Y:S01]  /*0f10*/  ISETP.NE.AND P1, PT, R0, RZ, PT ;  /* 0x000000ff0000720c */ /* 0x000fe20003f25270 */
[----:B0-----:R-:W-:Y:S02]  /*0f20*/  VIADD R7, R7, 0x4 ;  /* 0x0000000407077836 */ /* 0x001fe40000000000 */
[----:B-1----:R-:W-:Y:S02]  /*0f30*/  VIADD R4, R4, 0x4 ;  /* 0x0000000404047836 */ /* 0x002fe40000000000 */
[----:B--2---:R-:W-:-:S08]  /*0f40*/  IMAD.IADD R8, R5, 0x1, R8 ;  /* 0x0000000105087824 */ /* 0x004fd000078e0208 */
[----:B------:R-:W-:Y:S05]  /*0f50*/  @P1 BRA `(.L_x_30) ;  /* 0xfffffffc00e01947 */ /* 0x000fea000383ffff */
.L_x_29:
[----:B------:R-:W-:Y:S01]  /*0f60*/  HFMA2 R8, -RZ, RZ, 0, 0 ;  /* 0x00000000ff087431 */ /* 0x000fe200000001ff */
[----:B------:R-:W-:Y:S06]  /*0f70*/  BRA.U !UP0, `(.L_x_31) ;  /* 0x00000001082c7547 */ /* 0x000fec000b800000 */
[----:B------:R-:W-:Y:S01]  /*0f80*/  LOP3.LUT R8, R2, 0x7c, RZ, 0xc0, !PT ;  /* 0x0000007c02087812 */ /* 0x000fe200078ec0ff */
[----:B------:R-:W-:Y:S02]  /*0f90*/  IMAD.MOV.U32 R9, RZ, RZ, R15 ;  /* 0x000000ffff097224 */ /* 0x000fe400078e000f */
[----:B------:R-:W-:Y:S02]  /*0fa0*/  IMAD.MOV.U32 R0, RZ, RZ, R1 ;  /* 0x000000ffff007224 */ /* 0x000fe400078e0001 */
[----:B------:R-:W-:-:S07]  /*0fb0*/  IMAD.MOV R2, RZ, RZ, -R8 ;  /* 0x000000ffff027224 */ /* 0x000fce00078e0a08 */
.L_x_32:
[----:B0-----:R0:W2:Y:S01]  /*0fc0*/  LDL.128 R4, [R9] ;  /* 0x0000000009047983 */ /* 0x0010a20000100c00 */
[----:B------:R-:W-:-:S04]  /*0fd0*/  IADD3 R2, PT, PT, R2, 0x4, RZ ;  /* 0x0000000402027810 */ /* 0x000fc80007ffe0ff */
[----:B------:R-:W-:Y:S01]  /*0fe0*/  ISETP.NE.AND P1, PT, R2, RZ, PT ;  /* 0x000000ff0200720c */ /* 0x000fe20003f25270 */
[----:B0-----:R-:W-:Y:S01]  /*0ff0*/  VIADD R9, R9, 0x10 ;  /* 0x0000001009097836 */ /* 0x001fe20000000000 */
[----:B--2---:R0:W-:Y:S02]  /*1000*/  STL.128 [R0], R4 ;  /* 0x0000000400007387 */ /* 0x0041e40000100c00 */
[----:B0-----:R-:W-:-:S09]  /*1010*/  VIADD R0, R0, 0x10 ;  /* 0x0000001000007836 */ /* 0x001fd20000000000 */
[----:B------:R-:W-:Y:S05]  /*1020*/  @P1 BRA `(.L_x_32) ;  /* 0xfffffffc00e41947 */ /* 0x000fea000383ffff */
.L_x_31:
[----:B------:R-:W-:Y:S05]  /*1030*/  @!P0 BRA `(.L_x_26) ;  /* 0x0000000000288947 */ /* 0x000fea0003800000 */
[----:B------:R-:W-:Y:S02]  /*1040*/  IMAD.MOV R3, RZ, RZ, -R3 ;  /* 0x000000ffff037224 */ /* 0x000fe400078e0a03 */
[C---:B------:R-:W-:Y:S02]  /*1050*/  IMAD R2, R8.reuse, 0x4, R15 ;  /* 0x0000000408027824 */ /* 0x040fe400078e020f */
[----:B------:R-:W-:-:S07]  /*1060*/  IMAD R5, R8, 0x4, R1 ;  /* 0x0000000408057824 */ /* 0x000fce00078e0201 */
.L_x_33:
[----:B------:R1:W2:Y:S01]  /*1070*/  LDL R0, [R2] ;  /* 0x0000000002007983 */ /* 0x0002a20000100800 */
[----:B------:R-:W-:-:S04]  /*1080*/  IADD3 R3, PT, PT, R3, 0x1, RZ ;  /* 0x0000000103037810 */ /* 0x000fc80007ffe0ff */
[----:B------:R-:W-:Y:S01]  /*1090*/  ISETP.NE.AND P0, PT, R3, RZ, PT ;  /* 0x000000ff0300720c */ /* 0x000fe20003f05270 */
[----:B-1----:R-:W-:Y:S01]  /*10a0*/  VIADD R2, R2, 0x4 ;  /* 0x0000000402027836 */ /* 0x002fe20000000000 */
[----:B--2---:R1:W-:Y:S02]  /*10b0*/  STL [R5], R0 ;  /* 0x0000000005007387 */ /* 0x0043e40000100800 */
[----:B-1----:R-:W-:-:S09]  /*10c0*/  VIADD R5, R5, 0x4 ;  /* 0x0000000405057836 */ /* 0x002fd20000000000 */
[----:B------:R-:W-:Y:S05]  /*10d0*/  @P0 BRA `(.L_x_33) ;  /* 0xfffffffc00e40947 */ /* 0x000fea000383ffff */
.L_x_26:
[----:B-1----:R-:W1:Y:S02]  /*10e0*/  LDC R8, c[0x0][0x398] ;  /* 0x0000e600ff087b82 */ /* 0x002e640000000800 */
[----:B-1----:R-:W-:-:S13]  /*10f0*/  ISETP.GE.AND P0, PT, R8, 0x1, PT ;  /* 0x000000010800780c */ /* 0x002fda0003f06270 */
[----:B------:R-:W-:Y:S05]  /*1100*/  @!P0 EXIT ;  /* 0x000000000000894d */ /* 0x000fea0003800000 */
[C---:B------:R-:W-:Y:S01]  /*1110*/  ISETP.GE.U32.AND P1, PT, R8.reuse, 0x8, PT ;  /* 0x000000080800780c */ /* 0x040fe20003f26070 */
[----:B------:R-:W-:Y:S01]  /*1120*/  IMAD.MOV.U32 R0, RZ, RZ, RZ ;  /* 0x000000ffff007224 */ /* 0x000fe200078e00ff */
[----:B------:R-:W-:-:S04]  /*1130*/  LOP3.LUT R18, R8, 0x7, RZ, 0xc0, !PT ;  /* 0x0000000708127812 */ /* 0x000fc800078ec0ff */
[----:B------:R-:W-:-:S07]  /*1140*/  ISETP.NE.AND P0, PT, R18, RZ, PT ;  /* 0x000000ff1200720c */ /* 0x000fce0003f05270 */
[----:B------:R-:W-:Y:S06]  /*1150*/  @!P1 BRA `(.L_x_34) ;  /* 0x0000000400589947 */ /* 0x000fec0003800000 */
[----:B------:R-:W1:Y:S01]  /*1160*/  LDCU.64 UR8, c[0x0][0x390] ;  /* 0x00007200ff0877ac */ /* 0x000e620008000a00 */
[----:B---34-:R-:W2:Y:S01]  /*1170*/  LDC.64 R12, c[0x0][0x388] ;  /* 0x0000e200ff0c7b82 */ /* 0x018ea20000000a00 */
[----:B------:R-:W3:Y:S01]  /*1180*/  LDCU.128 UR4, c[0x0][0x380] ;  /* 0x00007000ff0477ac */ /* 0x000ee20008000c00 */
[----:B------:R-:W-:Y:S01]  /*1190*/  LOP3.LUT R0, R8, 0x7ffffff8, RZ, 0xc0, !PT ;  /* 0x7ffffff808007812 */ /* 0x000fe200078ec0ff */
[----:B-1----:R-:W-:-:S04]  /*11a0*/  UIADD3 UR8, UP1, UPT, UR8, 0x10, URZ ;  /* 0x0000001008087890 */ /* 0x002fc8000ff3e0ff */
[----:B------:R-:W-:Y:S02]  /*11b0*/  UIADD3.X UR9, UPT, UPT, URZ, UR9, URZ, UP1, !UPT ;  /* 0x00000009ff097290 */ /* 0x000fe40008ffe4ff */
[----:B---3--:R-:W-:Y:S01]  /*11c0*/  UIADD3 UR4, UP0, UPT, UR4, 0x10, URZ ;  /* 0x0000001004047890 */ /* 0x008fe2000ff1e0ff */
[----:B--2---:R1:W5:Y:S01]  /*11d0*/  LDG.E.CONSTANT R12, desc[UR14][R12.64] ;  /* 0x0000000e0c0c7981 */ /* 0x004362000c1e9900 */
[----:B------:R-:W-:Y:S01]  /*11e0*/  UIADD3 UR6, UP1, UPT, UR6, 0x10, URZ ;  /* 0x0000001006067890 */ /* 0x000fe2000ff3e0ff */
[----:B------:R-:W-:Y:S01]  /*11f0*/  IADD3 R9, PT, PT, -R0, RZ, RZ ;  /* 0x000000ff00097210 */ /* 0x000fe20007ffe1ff */
[----:B------:R-:W-:Y:S01]  /*1200*/  UIADD3.X UR5, UPT, UPT, URZ, UR5, URZ, UP0, !UPT ;  /* 0x00000005ff057290 */ /* 0x000fe200087fe4ff */
[----:B------:R-:W-:Y:S01]  /*1210*/  IMAD.U32 R2, RZ, RZ, UR8 ;  /* 0x00000008ff027e24 */ /* 0x000fe2000f8e00ff */
[----:B------:R-:W-:Y:S01]  /*1220*/  UIADD3.X UR7, UPT, UPT, URZ, UR7, URZ, UP1, !UPT ;  /* 0x00000007ff077290 */ /* 0x000fe20008ffe4ff */
[----:B------:R-:W-:Y:S01]  /*1230*/  IMAD.U32 R10, RZ, RZ, UR4 ;  /* 0x00000004ff0a7e24 */ /* 0x000fe2000f8e00ff */
[----:B------:R-:W-:Y:S01]  /*1240*/  MOV R3, UR9 ;  /* 0x0000000900037c02 */ /* 0x000fe20008000f00 */
[----:B------:R-:W-:-:S02]  /*1250*/  IMAD.U32 R11, RZ, RZ, UR6 ;  /* 0x00000006ff0b7e24 */ /* 0x000fc4000f8e00ff */
[----:B-1----:R-:W-:Y:S02]  /*1260*/  IMAD.U32 R13, RZ, RZ, UR5 ;  /* 0x00000005ff0d7e24 */ /* 0x002fe4000f8e00ff */
[----:B------:R-:W-:-:S07]  /*1270*/  IMAD.U32 R5, RZ, RZ, UR7 ;  /* 0x00000007ff057e24 */ /* 0x000fce000f8e00ff */
.L_x_35:
[----:B0-2---:R-:W2:Y:S04]  /*1280*/  LDG.E.CONSTANT R4, desc[UR14][R2.64+-0x10] ;  /* 0xfffff00e02047981 */ /* 0x005ea8000c1e9900 */
[----:B------:R-:W3:Y:S04]  /*1290*/  LDG.E.CONSTANT R16, desc[UR14][R2.64+-0xc] ;  /* 0xfffff40e02107981 */ /* 0x000ee8000c1e9900 */
[----:B------:R-:W4:Y:S04]  /*12a0*/  LDG.E.CONSTANT R20, desc[UR14][R2.64+-0x8] ;  /* 0xfffff80e02147981 */ /* 0x000f28000c1e9900 */
[----:B------:R-:W4:Y:S01]  /*12b0*/  LDG.E.CONSTANT R22, desc[UR14][R2.64+-0x4] ;  /* 0xfffffc0e02167981 */ /* 0x000f22000c1e9900 */
[----:B--2---:R-:W-:Y:S01]  /*12c0*/  IMAD R6, R4, 0x4, R1 ;  /* 0x0000000404067824 */ /* 0x004fe200078e0201 */
[----:B------:R-:W-:-:S04]  /*12d0*/  MOV R4, R11 ;  /* 0x0000000b00047202 */ /* 0x000fc80000000f00 */
[----:B------:R-:W2:Y:S04]  /*12e0*/  LDL R11, [R6] ;  /* 0x00000000060b7983 */ /* 0x000ea80000100800 */
[----:B------:R-:W2:Y:S01]  /*12f0*/  LDG.E.CONSTANT R14, desc[UR14][R4.64+-0xc] ;  /* 0xfffff40e040e7981 */ /* 0x000ea2000c1e9900 */
[--C-:B---3--:R-:W-:Y:S02]  /*1300*/  IMAD R16, R16, 0x4, R1.reuse ;  /* 0x0000000410107824 */ /* 0x108fe400078e0201 */
[----:B----4-:R-:W-:Y:S01]  /*1310*/  IMAD R20, R20, 0x4, R1 ;  /* 0x0000000414147824 */ /* 0x010fe200078e0201 */
[----:B------:R-:W3:Y:S01]  /*1320*/  LDG.E.CONSTANT R25, desc[UR14][R4.64+0xc] ;  /* 0x00000c0e04197981 */ /* 0x000ee2000c1e9900 */
[----:B--2--5:R-:W-:-:S03]  /*1330*/  IADD3 R7, PT, PT, R11, R14, -R12 ;  /* 0x0000000e0b077210 */ /* 0x024fc60007ffe80c */
[----:B------:R-:W2:Y:S04]  /*1340*/  LDG.E.CONSTANT R12, desc[UR14][R4.64+-0x8] ;  /* 0xfffff80e040c7981 */ /* 0x000ea8000c1e9900 */
[----:B------:R0:W-:Y:S04]  /*1350*/  STL [R6], R7 ;  /* 0x0000000706007387 */ /* 0x0001e80000100800 */
[----:B------:R-:W2:Y:S01]  /*1360*/  LDL R15, [R16] ;  /* 0x00000000100f7983 */ /* 0x000ea20000100800 */
[----:B------:R-:W-:-:S03]  /*1370*/  IMAD R22, R22, 0x4, R1 ;  /* 0x0000000416167824 */ /* 0x000fc600078e0201 */
[----:B0-----:R-:W4:Y:S01]  /*1380*/  LDG.E.CONSTANT R6, desc[UR14][R4.64] ;  /* 0x0000000e04067981 */ /* 0x001f22000c1e9900 */
[----:B--2---:R-:W-:-:S03]  /*1390*/  IADD3 R21, PT, PT, R15, R12, -R14 ;  /* 0x0000000c0f157210 */ /* 0x004fc60007ffe80e */
[----:B------:R-:W2:Y:S04]  /*13a0*/  LDG.E.CONSTANT R14, desc[UR14][R4.64+-0x4] ;  /* 0xfffffc0e040e7981 */ /* 0x000ea8000c1e9900 */
[----:B------:R0:W-:Y:S04]  /*13b0*/  STL [R16], R21 ;  /* 0x0000001510007387 */ /* 0x0001e80000100800 */
[----:B------:R-:W2:Y:S04]  /*13c0*/  LDL R17, [R20] ;  /* 0x0000000014117983 */ /* 0x000ea80000100800 */
[----:B0-----:R-:W3:Y:S01]  /*13d0*/  LDG.E.CONSTANT R16, desc[UR14][R2.64+0x4] ;  /* 0x0000040e02107981 */ /* 0x001ee2000c1e9900 */
[----:B--2---:R-:W-:-:S03]  /*13e0*/  IADD3 R23, PT, PT, R17, R14, -R12 ;  /* 0x0000000e11177210 */ /* 0x004fc60007ffe80c */
[----:B------:R-:W2:Y:S04]  /*13f0*/  LDG.E.CONSTANT R12, desc[UR14][R2.64] ;  /* 0x0000000e020c7981 */ /* 0x000ea8000c1e9900 */
[----:B------:R0:W-:Y:S04]  /*1400*/  STL [R20], R23 ;  /* 0x0000001714007387 */ /* 0x0001e80000100800 */
[----:B------:R-:W4:Y:S01]  /*1410*/  LDL R19, [R22] ;  /* 0x0000000016137983 */ /* 0x000f220000100800 */
[----:B---3--:R-:W-:-:S03]  /*1420*/  IMAD R16, R16, 0x4, R1 ;  /* 0x0000000410107824 */ /* 0x008fc600078e0201 */
[----:B0-----:R-:W3:Y:S01]  /*1430*/  LDG.E.CONSTANT R20, desc[UR14][R2.64+0x8] ;  /* 0x0000080e02147981 */ /* 0x001ee2000c1e9900 */
[----:B--2---:R-:W-:Y:S02]  /*1440*/  LEA R12, R12, R1, 0x2 ;  /* 0x000000010c0c7211 */ /* 0x004fe400078e10ff */
[----:B----4-:R-:W-:Y:S02]  /*1450*/  IADD3 R7, PT, PT, R19, R6, -R14 ;  /* 0x0000000613077210 */ /* 0x010fe40007ffe80e */
[----:B------:R-:W2:Y:S04]  /*1460*/  LDG.E.CONSTANT R14, desc[UR14][R4.64+0x4] ;  /* 0x0000040e040e7981 */ /* 0x000ea8000c1e9900 */
[----:B------:R0:W-:Y:S04]  /*1470*/  STL [R22], R7 ;  /* 0x0000000716007387 */ /* 0x0001e80000100800 */
[----:B------:R-:W2:Y:S01]  /*1480*/  LDL R21, [R12] ;  /* 0x000000000c157983 */ /* 0x000ea20000100800 */
[----:B---3--:R-:W-:-:S03]  /*1490*/  IMAD R20, R20, 0x4, R1 ;  /* 0x0000000414147824 */ /* 0x008fc600078e0201 */
[----:B0-----:R-:W3:Y:S01]  /*14a0*/  LDG.E.CONSTANT R22, desc[UR14][R2.64+0xc] ;  /* 0x00000c0e02167981 */ /* 0x001ee2000c1e9900 */
[----:B--2---:R-:W-:-:S03]  /*14b0*/  IADD3 R27, PT, PT, R21, R14, -R6 ;  /* 0x0000000e151b7210 */ /* 0x004fc60007ffe806 */
[----:B------:R-:W2:Y:S04]  /*14c0*/  LDG.E.CONSTANT R6, desc[UR14][R4.64+0x8] ;  /* 0x0000080e04067981 */ /* 0x000ea8000c1e9900 */
[----:B------:R0:W-:Y:S04]  /*14d0*/  STL [R12], R27 ;  /* 0x0000001b0c007387 */ /* 0x0001e80000100800 */
[----:B------:R-:W2:Y:S01]  /*14e0*/  LDL R23, [R16] ;  /* 0x0000000010177983 */ /* 0x000ea20000100800 */
[----:B---3--:R-:W-:-:S03]  /*14f0*/  IMAD R22, R22, 0x4, R1 ;  /* 0x0000000416167824 */ /* 0x008fc600078e0201 */
[----:B0-----:R0:W3:Y:S01]  /*1500*/  LDG.E.CONSTANT R12, desc[UR14][R4.64+0x10] ;  /* 0x0000100e040c7981 */ /* 0x0010e2000c1e9900 */
[----:B--2---:R-:W-:-:S05]  /*1510*/  IADD3 R29, PT, PT, R23, R6, -R14 ;  /* 0x00000006171d7210 */ /* 0x004fca0007ffe80e */
[----:B------:R-:W-:Y:S04]  /*1520*/  STL [R16], R29 ;  /* 0x0000001d10007387 */ /* 0x000fe80000100800 */
[----:B------:R-:W2:Y:S02]  /*1530*/  LDL R14, [R20] ;  /* 0x00000000140e7983 */ /* 0x000ea40000100800 */
[----:B--2---:R-:W-:-:S05]  /*1540*/  IADD3 R7, PT, PT, R14, R25, -R6 ;  /* 0x000000190e077210 */ /* 0x004fca0007ffe806 */
[----:B------:R1:W-:Y:S04]  /*1550*/  STL [R20], R7 ;  /* 0x0000000714007387 */ /* 0x0003e80000100800 */
[----:B------:R-:W3:Y:S01]  /*1560*/  LDL R27, [R22] ;  /* 0x00000000161b7983 */ /* 0x000ee20000100800 */
[----:B------:R-:W-:Y:S01]  /*1570*/  VIADD R9, R9, 0x8 ;  /* 0x0000000809097836 */ /* 0x000fe20000000000 */
[----:B------:R-:W-:-:S04]  /*1580*/  MOV R6, R10 ;  /* 0x0000000a00067202 */ /* 0x000fc80000000f00 */
[----:B------:R-:W-:Y:S01]  /*1590*/  ISETP.NE.AND P1, PT, R9, RZ, PT ;  /* 0x000000ff0900720c */ /* 0x000fe20003f25270 */
[----:B-1----:R-:W-:Y:S01]  /*15a0*/  IMAD.MOV.U32 R7, RZ, RZ, R13 ;  /* 0x000000ffff077224 */ /* 0x002fe200078e000d */
[----:B------:R-:W-:Y:S02]  /*15b0*/  IADD3 R2, P2, PT, R2, 0x20, RZ ;  /* 0x0000002002027810 */ /* 0x000fe40007f5e0ff */
[----:B------:R-:W-:Y:S02]  /*15c0*/  IADD3 R10, P3, PT, R6, 0x20, RZ ;  /* 0x00000020060a7810 */ /* 0x000fe40007f7e0ff */
[----:B------:R1:W-:Y:S01]  /*15d0*/  STG.E desc[UR14][R6.64+-0x10], R11 ;  /* 0xfffff00b06007986 */ /* 0x0003e2000c10190e */
[----:B------:R-:W-:-:S03]  /*15e0*/  IMAD.X R3, RZ, RZ, R3, P2 ;  /* 0x000000ffff037224 */ /* 0x000fc600010e0603 */
[----:B------:R2:W-:Y:S01]  /*15f0*/  STG.E desc[UR14][R6.64+-0xc], R15 ;  /* 0xfffff40f06007986 */ /* 0x0005e2000c10190e */
[----:B------:R-:W-:-:S03]  /*1600*/  IADD3.X R13, PT, PT, RZ, R7, RZ, P3, !PT ;  /* 0x00000007ff0d7210 */ /* 0x000fc60001ffe4ff */
[----:B------:R2:W-:Y:S01]  /*1610*/  STG.E desc[UR14][R6.64+-0x8], R17 ;  /* 0xfffff81106007986 */ /* 0x0005e2000c10190e */
[----:B-1----:R-:W-:-:S03]  /*1620*/  IADD3 R11, P4, PT, R4, 0x20, RZ ;  /* 0x00000020040b7810 */ /* 0x002fc60007f9e0ff */
[----:B------:R2:W-:Y:S04]  /*1630*/  STG.E desc[UR14][R6.64+-0x4], R19 ;  /* 0xfffffc1306007986 */ /* 0x0005e8000c10190e */
[----:B------:R2:W-:Y:S01]  /*1640*/  STG.E desc[UR14][R6.64], R21 ;  /* 0x0000001506007986 */ /* 0x0005e2000c10190e */
[----:B0-----:R-:W-:-:S03]  /*1650*/  IMAD.X R5, RZ, RZ, R5, P4 ;  /* 0x000000ffff057224 */ /* 0x001fc600020e0605 */
[----:B------:R2:W-:Y:S04]  /*1660*/  STG.E desc[UR14][R6.64+0x4], R23 ;  /* 0x0000041706007986 */ /* 0x0005e8000c10190e */
[----:B------:R2:W-:Y:S01]  /*1670*/  STG.E desc[UR14][R6.64+0x8], R14 ;  /* 0x0000080e06007986 */ /* 0x0005e2000c10190e */
[----:B---3--:R-:W-:-:S05]  /*1680*/  IADD3 R25, PT, PT, R27, R12, -R25 ;  /* 0x0000000c1b197210 */ /* 0x008fca0007ffe819 */
[----:B------:R2:W-:Y:S04]  /*1690*/  STL [R22], R25 ;  /* 0x0000001916007387 */ /* 0x0005e80000100800 */
[----:B------:R2:W-:Y:S01]  /*16a0*/  STG.E desc[UR14][R6.64+0xc], R27 ;  /* 0x00000c1b06007986 */ /* 0x0005e2000c10190e */
[----:B------:R-:W-:Y:S05]  /*16b0*/  @P1 BRA `(.L_x_35) ;  /* 0xfffffff800f01947 */ /* 0x000fea000383ffff */
.L_x_34:
[----:B------:R-:W-:Y:S05]  /*16c0*/  @!P0 EXIT ;  /* 0x000000000000894d */ /* 0x000fea0003800000 */
[----:B------:R-:W-:Y:S02]  /*16d0*/  ISETP.GE.U32.AND P0, PT, R18, 0x4, PT ;  /* 0x000000041200780c */ /* 0x000fe40003f06070 */
[----:B--2---:R-:W-:-:S04]  /*16e0*/  LOP3.LUT R15, R8, 0x3, RZ, 0xc0, !PT ;  /* 0x00000003080f7812 */ /* 0x004fc800078ec0ff */
[----:B------:R-:W-:-:S07]  /*16f0*/  ISETP.NE.AND P1, PT, R15, RZ, PT ;  /* 0x000000ff0f00720c */ /* 0x000fce0003f25270 */
[----:B------:R-:W-:Y:S06]  /*1700*/  @!P0 BRA `(.L_x_36) ;  /* 0x0000000000908947 */ /* 0x000fec0003800000 */
[----:B------:R-:W1:Y:S08]  /*1710*/  LDC.64 R2, c[0x0][0x390] ;  /* 0x0000e400ff027b82 */ /* 0x000e700000000a00 */
[----:B0-----:R-:W0:Y:S01]  /*1720*/  LDC.64 R4, c[0x0][0x388] ;  /* 0x0000e200ff047b82 */ /* 0x001e220000000a00 */
[----:B-1----:R-:W-:-:S05]  /*1730*/  IMAD.WIDE.U32 R2, R0, 0x4, R2 ;  /* 0x0000000400027825 */ /* 0x002fca00078e0002 */
[----:B------:R-:W2:Y:S01]  /*1740*/  LDG.E.CONSTANT R6, desc[UR14][R2.64] ;  /* 0x0000000e02067981 */ /* 0x000ea2000c1e9900 */
[----:B0-----:R-:W-:-:S03]  /*1750*/  IMAD.WIDE.U32 R4, R0, 0x4, R4 ;  /* 0x0000000400047825 */ /* 0x001fc600078e0004 */
[----:B---34-:R-:W3:Y:S04]  /*1760*/  LDG.E.CONSTANT R12, desc[UR14][R2.64+0x4] ;  /* 0x0000040e020c7981 */ /* 0x018ee8000c1e9900 */
[----:B------:R-:W4:Y:S04]  /*1770*/  LDG.E.CONSTANT R9, desc[UR14][R4.64+0x4] ;  /* 0x0000040e04097981 */ /* 0x000f28000c1e9900 */
[----:B------:R-:W4:Y:S04]  /*1780*/  LDG.E.CONSTANT R10, desc[UR14][R4.64] ;  /* 0x0000000e040a7981 */ /* 0x000f28000c1e9900 */
[----:B------:R-:W5:Y:S04]  /*1790*/  LDG.E.CONSTANT R14, desc[UR14][R4.64+0x8] ;  /* 0x0000080e040e7981 */ /* 0x000f68000c1e9900 */
[----:B------:R-:W5:Y:S04]  /*17a0*/  LDG.E.CONSTANT R16, desc[UR14][R2.64+0x8] ;  /* 0x0000080e02107981 */ /* 0x000f68000c1e9900 */
[----:B------:R-:W5:Y:S04]  /*17b0*/  LDG.E.CONSTANT R18, desc[UR14][R4.64+0xc] ;  /* 0x00000c0e04127981 */ /* 0x000f68000c1e9900 */
[----:B------:R-:W5:Y:S01]  /*17c0*/  LDG.E.CONSTANT R20, desc[UR14][R2.64+0xc] ;  /* 0x00000c0e02147981 */ /* 0x000f62000c1e9900 */
[----:B--2---:R-:W-:-:S05]  /*17d0*/  IMAD R7, R6, 0x4, R1 ;  /* 0x0000000406077824 */ /* 0x004fca00078e0201 */
[----:B------:R-:W4:Y:S01]  /*17e0*/  LDL R6, [R7] ;  /* 0x0000000007067983 */ /* 0x000f220000100800 */
[----:B---3--:R-:W-:Y:S01]  /*17f0*/  IMAD R12, R12, 0x4, R1 ;  /* 0x000000040c0c7824 */ /* 0x008fe200078e0201 */
[----:B----4-:R-:W-:-:S05]  /*1800*/  IADD3 R10, PT, PT, R6, R9, -R10 ;  /* 0x00000009060a7210 */ /* 0x010fca0007ffe80a */
[----:B------:R0:W-:Y:S04]  /*1810*/  STL [R7], R10 ;  /* 0x0000000a07007387 */ /* 0x0001e80000100800 */
[----:B------:R-:W2:Y:S01]  /*1820*/  LDL R13, [R12] ;  /* 0x000000000c0d7983 */ /* 0x000ea20000100800 */
[----:B-----5:R-:W-:Y:S01]  /*1830*/  LEA R16, R16, R1, 0x2 ;  /* 0x0000000110107211 */ /* 0x020fe200078e10ff */
[----:B------:R-:W-:Y:S01]  /*1840*/  IMAD R20, R20, 0x4, R1 ;  /* 0x0000000414147824 */ /* 0x000fe200078e0201 */
[----:B0-----:R-:W0:Y:S01]  /*1850*/  LDC.64 R10, c[0x0][0x380] ;  /* 0x0000e000ff0a7b82 */ /* 0x001e220000000a00 */
[----:B--2---:R-:W-:-:S05]  /*1860*/  IADD3 R9, PT, PT, R13, R14, -R9 ;  /* 0x0000000e0d097210 */ /* 0x004fca0007ffe809 */
[----:B------:R1:W-:Y:S04]  /*1870*/  STL [R12], R9 ;  /* 0x000000090c007387 */ /* 0x0003e80000100800 */
[----:B------:R-:W2:Y:S02]  /*1880*/  LDL R17, [R16] ;  /* 0x0000000010117983 */ /* 0x000ea40000100800 */
[----:B--2---:R-:W-:Y:S02]  /*1890*/  IADD3 R19, PT, PT, R17, R18, -R14 ;  /* 0x0000001211137210 */ /* 0x004fe40007ffe80e */
[----:B------:R-:W2:Y:S04]  /*18a0*/  LDG.E.CONSTANT R14, desc[UR14][R4.64+0x10] ;  /* 0x0000100e040e7981 */ /* 0x000ea8000c1e9900 */
[----:B------:R1:W-:Y:S04]  /*18b0*/  STL [R16], R19 ;  /* 0x0000001310007387 */ /* 0x0003e80000100800 */
[----:B------:R-:W2:Y:S01]  /*18c0*/  LDL R7, [R20] ;  /* 0x0000000014077983 */ /* 0x000ea20000100800 */
[----:B0-----:R-:W-:-:S05]  /*18d0*/  IMAD.WIDE.U32 R10, R0, 0x4, R10 ;  /* 0x00000004000a7825 */ /* 0x001fca00078e000a */
[----:B------:R1:W-:Y:S04]  /*18e0*/  STG.E desc[UR14][R10.64], R6 ;  /* 0x000000060a007986 */ /* 0x0003e8000c10190e */
[----:B------:R1:W-:Y:S04]  /*18f0*/  STG.E desc[UR14][R10.64+0x4], R13 ;  /* 0x0000040d0a007986 */ /* 0x0003e8000c10190e */
[----:B------:R1:W-:Y:S01]  /*1900*/  STG.E desc[UR14][R10.64+0x8], R17 ;  /* 0x000008110a007986 */ /* 0x0003e2000c10190e */
[----:B------:R-:W-:Y:S01]  /*1910*/  VIADD R0, R0, 0x4 ;  /* 0x0000000400007836 */ /* 0x000fe20000000000 */
[----:B--2---:R-:W-:-:S02]  /*1920*/  IADD3 R21, PT, PT, R7, R14, -R18 ;  /* 0x0000000e07157210 */ /* 0x004fc40007ffe812 */
[----:B------:R1:W-:Y:S04]  /*1930*/  STG.E desc[UR14][R10.64+0xc], R7 ;  /* 0x00000c070a007986 */ /* 0x0003e8000c10190e */
[----:B------:R1:W-:Y:S02]  /*1940*/  STL [R20], R21 ;  /* 0x0000001514007387 */ /* 0x0003e40000100800 */
.L_x_36:
[----:B------:R-:W-:Y:S05]  /*1950*/  @!P1 EXIT ;  /* 0x000000000000994d */ /* 0x000fea0003800000 */
[----:B------:R-:W-:Y:S02]  /*1960*/  ISETP.NE.AND P0, PT, R15, 0x1, PT ;  /* 0x000000010f00780c */ /* 0x000fe40003f05270 */
[----:B------:R-:W-:-:S04]  /*1970*/  LOP3.LUT R8, R8, 0x1, RZ, 0xc0, !PT ;  /* 0x0000000108087812 */ /* 0x000fc800078ec0ff */
[----:B------:R-:W-:-:S07]  /*1980*/  ISETP.NE.U32.AND P1, PT, R8, 0x1, PT ;  /* 0x000000010800780c */ /* 0x000fce0003f25070 */
[----:B------:R-:W-:Y:S06]  /*1990*/  @!P0 BRA `(.L_x_37) ;  /* 0x0000000000588947 */ /* 0x000fec0003800000 */
[----:B------:R-:W2:Y:S08]  /*19a0*/  LDC.64 R2, c[0x0][0x390] ;  /* 0x0000e400ff027b82 */ /* 0x000eb00000000a00 */
[----:B0-----:R-:W1:Y:S01]  /*19b0*/  LDC.64 R4, c[0x0][0x388] ;  /* 0x0000e200ff047b82 */ /* 0x001e620000000a00 */
[----:B--2---:R-:W-:-:S05]  /*19c0*/  IMAD.WIDE.U32 R2, R0, 0x4, R2 ;  /* 0x0000000400027825 */ /* 0x004fca00078e0002 */
[----:B------:R-:W2:Y:S01]  /*19d0*/  LDG.E.CONSTANT R8, desc[UR14][R2.64] ;  /* 0x0000000e02087981 */ /* 0x000ea2000c1e9900 */
[----:B-1-3--:R-:W-:-:S03]  /*19e0*/  IMAD.WIDE.U32 R6, R0, 0x4, R4 ;  /* 0x0000000400067825 */ /* 0x00afc600078e0004 */
[----:B------:R-:W3:Y:S04]  /*19f0*/  LDG.E.CONSTANT R4, desc[UR14][R2.64+0x4] ;  /* 0x0000040e02047981 */ /* 0x000ee8000c1e9900 */
[----:B------:R-:W5:Y:S04]  /*1a00*/  LDG.E.CONSTANT R10, desc[UR14][R6.64+0x4] ;  /* 0x0000040e060a7981 */ /* 0x000f68000c1e9900 */
[----:B----4-:R-:W4:Y:S01]  /*1a10*/  LDG.E.CONSTANT R12, desc[UR14][R6.64+0x8] ;  /* 0x0000080e060c7981 */ /* 0x010f22000c1e9900 */
[----:B--2---:R-:W-:-:S03]  /*1a20*/  IMAD R13, R8, 0x4, R1 ;  /* 0x00000004080d7824 */ /* 0x004fc600078e0201 */
[----:B------:R-:W5:Y:S04]  /*1a30*/  LDG.E.CONSTANT R8, desc[UR14][R6.64] ;  /* 0x0000000e06087981 */ /* 0x000f68000c1e9900 */
[----:B------:R-:W5:Y:S01]  /*1a40*/  LDL R9, [R13] ;  /* 0x000000000d097983 */ /* 0x000f620000100800 */
[----:B---3--:R-:W-:Y:S02]  /*1a50*/  LEA R15, R4, R1, 0x2 ;  /* 0x00000001040f7211 */ /* 0x008fe400078e10ff */
[----:B------:R-:W0:Y:S01]  /*1a60*/  LDC.64 R4, c[0x0][0x380] ;  /* 0x0000e000ff047b82 */ /* 0x000e220000000a00 */
[----:B-----5:R-:W-:-:S05]  /*1a70*/  IADD3 R8, PT, PT, R9, R10, -R8 ;  /* 0x0000000a09087210 */ /* 0x020fca0007ffe808 */
[----:B------:R2:W-:Y:S04]  /*1a80*/  STL [R13], R8 ;  /* 0x000000080d007387 */ /* 0x0005e80000100800 */
[----:B------:R-:W4:Y:S01]  /*1a90*/  LDL R11, [R15] ;  /* 0x000000000f0b7983 */ /* 0x000f220000100800 */
[----:B0-----:R-:W-:-:S05]  /*1aa0*/  IMAD.WIDE.U32 R4, R0, 0x4, R4 ;  /* 0x0000000400047825 */ /* 0x001fca00078e0004 */
[----:B------:R2:W-:Y:S01]  /*1ab0*/  STG.E desc[UR14][R4.64], R9 ;  /* 0x0000000904007986 */ /* 0x0005e2000c10190e */
[----:B------:R-:W-:Y:S01]  /*1ac0*/  VIADD R0, R0, 0x2 ;  /* 0x0000000200007836 */ /* 0x000fe20000000000 */
[----:B----4-:R-:W-:Y:S02]  /*1ad0*/  IADD3 R10, PT, PT, R11, R12, -R10 ;  /* 0x0000000c0b0a7210 */ /* 0x010fe40007ffe80a */
[----:B------:R2:W-:Y:S04]  /*1ae0*/  STG.E desc[UR14][R4.64+0x4], R11 ;  /* 0x0000040b04007986 */ /* 0x0005e8000c10190e */
[----:B------:R2:W-:Y:S02]  /*1af0*/  STL [R15], R10 ;  /* 0x0000000a0f007387 */ /* 0x0005e40000100800 */
.L_x_37:
[----:B------:R-:W-:Y:S05]  /*1b00*/  @P1 EXIT ;  /* 0x000000000000194d */ /* 0x000fea0003800000 */
[----:B------:R-:W5:Y:S08]  /*1b10*/  LDC.64 R2, c[0x0][0x390] ;  /* 0x0000e400ff027b82 */ /* 0x000f700000000a00 */
[----:B0-2---:R-:W0:Y:S01]  /*1b20*/  LDC.64 R4, c[0x0][0x380] ;  /* 0x0000e000ff047b82 */ /* 0x005e220000000a00 */
[----:B-----5:R-:W-:-:S06]  /*1b30*/  IMAD.WIDE.U32 R2, R0, 0x4, R2 ;  /* 0x0000000400027825 */ /* 0x020fcc00078e0002 */
[----:B------:R-:W1:Y:S02]  /*1b40*/  LDG.E.CONSTANT R2, desc[UR14][R2.64] ;  /* 0x0000000e02027981 */ /* 0x000e64000c1e9900 */
[----:B-1----:R-:W-:-:S05]  /*1b50*/  IMAD R6, R2, 0x4, R1 ;  /* 0x0000000402067824 */ /* 0x002fca00078e0201 */
[----:B---3--:R-:W2:Y:S01]  /*1b60*/  LDL R7, [R6] ;  /* 0x0000000006077983 */ /* 0x008ea20000100800 */
[----:B0-----:R-:W-:-:S05]  /*1b70*/  IMAD.WIDE.U32 R4, R0, 0x4, R4 ;  /* 0x0000000400047825 */ /* 0x001fca00078e0004 */
[----:B--2---:R-:W-:Y:S01]  /*1b80*/  STG.E desc[UR14][R4.64], R7 ;  /* 0x0000000704007986 */ /* 0x004fe2000c10190e */
[----:B------:R-:W-:Y:S05]  /*1b90*/  EXIT ;  /* 0x000000000000794d */ /* 0x000fea0003800000 */
.L_x_38:
        /* <DEDUP_REMOVED lines=14> */
.L_x_41:


//--------------------- .nv.shared.reserved.0     --------------------------
	.section	.nv.shared.reserved.0,"aw",@nobits
	.weak		__nv_reservedSMEM_offset_0_alias
	.size		__nv_reservedSMEM_offset_0_alias, 0, 64
	.other		__nv_reservedSMEM_offset_0_alias,@"STO_CUDA_RESERVED_SHARED STV_DEFAULT"
__nv_reservedSMEM_offset_0_alias:
	.zero		0
	.zero		64


//--------------------- .nv.constant0._ZN36_GLOBAL__N__f782e049_4_k_cu_93be143629ep_scatter_send_buffer_kernelIfEEvPT_PKS1_PKiS6_S6_Piiii --------------------------
	.section	.nv.constant0._ZN36_GLOBAL__N__f782e049_4_k_cu_93be143629ep_scatter_send_buffer_kernelIfEEvPT_PKS1_PKiS6_S6_Piiii,"a",@progbits
	.sectionflags	@""
	.align	4
.nv.constant0._ZN36_GLOBAL__N__f782e049_4_k_cu_93be143629ep_scatter_send_buffer_kernelIfEEvPT_PKS1_PKiS6_S6_Piiii:
	.zero		956


//--------------------- .nv.constant0._ZN36_GLOBAL__N__f782e049_4_k_cu_93be143629ep_scatter_send_buffer_kernelI13__nv_bfloat16EEvPT_PKS2_PKiS7_S7_Piiii --------------------------
	.section	.nv.constant0._ZN36_GLOBAL__N__f782e049_4_k_cu_93be143629ep_scatter_send_buffer_kernelI13__nv_bfloat16EEvPT_PKS2_PKiS7_S7_Piiii,"a",@progbits
	.sectionflags	@""
	.align	4
.nv.constant0._ZN36_GLOBAL__N__f782e049_4_k_cu_93be143629ep_scatter_send_buffer_kernelI13__nv_bfloat16EEvPT_PKS2_PKiS7_S7_Piiii:
	.zero		956


//--------------------- .nv.constant0._ZN36_GLOBAL__N__f782e049_4_k_cu_93be143631ep_compute_write_offsets_kernelEPiPKiS2_ii --------------------------
	.section	.nv.constant0._ZN36_GLOBAL__N__f782e049_4_k_cu_93be143631ep_compute_write_offsets_kernelEPiPKiS2_ii,"a",@progbits
	.sectionflags	@""
	.align	4
.nv.constant0._ZN36_GLOBAL__N__f782e049_4_k_cu_93be143631ep_compute_write_offsets_kernelEPiPKiS2_ii:
	.zero		928


//--------------------- SYMBOLS --------------------------

	.type		.nv.reservedSmem.offset0,@object
	.size		.nv.reservedSmem.offset0,0x4
